	.target	sm_90a

	.elftype	@"ET_EXEC"


//--------------------- .note.nv.tkinfo           --------------------------
	.section	.note.nv.tkinfo,"",@"SHT_NOTE"
	.sectionflags	@"SHF_NOTE_NV_TKINFO"
	.tkinfo
        /*0018*/ 	.word	0x00000002
        /*0030*/ 	.string	""
        /*0030*/ 	.string	"ptxas"
        /*0030*/ 	.string	"Cuda compilation tools, release 13.0, V13.0.88"
        /*0030*/ 	.string	"Build cuda_13.0.r13.0/compiler.36424714_0"
        /*0030*/ 	.string	"-arch sm_90a -m 64 "



//--------------------- .note.nv.cuinfo           --------------------------
	.section	.note.nv.cuinfo,"",@"SHT_NOTE"
	.sectionflags	@"SHF_NOTE_NV_CUINFO"
        /*0018*/ 	.short	0x0002
        /*001a*/ 	.short	0x005a
        /*001c*/ 	.short	0x0082
	.zero		2


//--------------------- .nv.info                  --------------------------
	.section	.nv.info,"",@"SHT_CUDA_INFO"
	.align	4


	//----- nvinfo : EIATTR_REGCOUNT
	.align		4
        /*0000*/ 	.byte	0x04, 0x2f
        /*0002*/ 	.short	(.L_12 - .L_11)
	.align		4
.L_11:
        /*0004*/ 	.word	index@(_ZN7cutlass13device_kernelINS_4gemm6kernel13GemmUniversalIN4cute5tupleIJiiiiEEENS1_10collective13CollectiveMmaINS1_37MainloopSm90TmaGmmaWarpSpecializedFP8ILi5ENS5_IJNS4_1CILi2EEENSA_ILi1EEESC_EEENS1_35KernelTmaWarpSpecializedCooperativeEEENS5_IJNSA_ILi128EEENSA_ILi256EEENSA_ILi64EEEEEENS_12float_e5m2_tENS5_IJlSC_lEEESK_SL_NS4_8TiledMMAINS4_8MMA_AtomIJNS4_4SM904GMMA31MMA_64x256x32_F32E5M2E5M2_SS_TNILNSP_7ScaleInE1ELSR_1EEEEEENS4_6LayoutISD_NS5_IJSC_NSA_ILi0EEESV_EEEEENS5_IJNS4_10UnderscoreESY_SY_EEEEENS4_13SM90_TMA_LOADENS4_14ComposedLayoutINS4_7SwizzleILi2ELi4ELi3EEENS4_18smem_ptr_flag_bitsILi8EEENSU_INS5_IJNSA_ILi8EEESI_EEENS5_IJSI_SC_EEEEEEEvNS4_8identityENS4_23SM90_TMA_LOAD_MULTICASTES1B_vS1C_EENS_8epilogue10collective6detail29Sm90TmaWarpSpecializedAdapterINS1G_15DefaultEpilogueISK_SL_SL_NS1F_6thread17LinearCombinationISK_Li1EffLNS1K_9ScaleType4KindE0ELNS_15FloatRoundStyleE2ESK_EENS1_15EpilogueDefaultEEEEEvvEEEEvNT_6ParamsE)
        /*0008*/ 	.word	0x000000a8


	//----- nvinfo : EIATTR_FRAME_SIZE
	.align		4
.L_12:
        /*000c*/ 	.byte	0x04, 0x11
        /*000e*/ 	.short	(.L_14 - .L_13)
	.align		4
.L_13:
        /*0010*/ 	.word	index@(_ZN7cutlass13device_kernelINS_4gemm6kernel13GemmUniversalIN4cute5tupleIJiiiiEEENS1_10collective13CollectiveMmaINS1_37MainloopSm90TmaGmmaWarpSpecializedFP8ILi5ENS5_IJNS4_1CILi2EEENSA_ILi1EEESC_EEENS1_35KernelTmaWarpSpecializedCooperativeEEENS5_IJNSA_ILi128EEENSA_ILi256EEENSA_ILi64EEEEEENS_12float_e5m2_tENS5_IJlSC_lEEESK_SL_NS4_8TiledMMAINS4_8MMA_AtomIJNS4_4SM904GMMA31MMA_64x256x32_F32E5M2E5M2_SS_TNILNSP_7ScaleInE1ELSR_1EEEEEENS4_6LayoutISD_NS5_IJSC_NSA_ILi0EEESV_EEEEENS5_IJNS4_10UnderscoreESY_SY_EEEEENS4_13SM90_TMA_LOADENS4_14ComposedLayoutINS4_7SwizzleILi2ELi4ELi3EEENS4_18smem_ptr_flag_bitsILi8EEENSU_INS5_IJNSA_ILi8EEESI_EEENS5_IJSI_SC_EEEEEEEvNS4_8identityENS4_23SM90_TMA_LOAD_MULTICASTES1B_vS1C_EENS_8epilogue10collective6detail29Sm90TmaWarpSpecializedAdapterINS1G_15DefaultEpilogueISK_SL_SL_NS1F_6thread17LinearCombinationISK_Li1EffLNS1K_9ScaleType4KindE0ELNS_15FloatRoundStyleE2ESK_EENS1_15EpilogueDefaultEEEEEvvEEEEvNT_6ParamsE)
        /*0014*/ 	.word	0x00000108


	//----- nvinfo : EIATTR_MIN_STACK_SIZE
	.align		4
.L_14:
        /*0018*/ 	.byte	0x04, 0x12
        /*001a*/ 	.short	(.L_16 - .L_15)
	.align		4
.L_15:
        /*001c*/ 	.word	index@(_ZN7cutlass13device_kernelINS_4gemm6kernel13GemmUniversalIN4cute5tupleIJiiiiEEENS1_10collective13CollectiveMmaINS1_37MainloopSm90TmaGmmaWarpSpecializedFP8ILi5ENS5_IJNS4_1CILi2EEENSA_ILi1EEESC_EEENS1_35KernelTmaWarpSpecializedCooperativeEEENS5_IJNSA_ILi128EEENSA_ILi256EEENSA_ILi64EEEEEENS_12float_e5m2_tENS5_IJlSC_lEEESK_SL_NS4_8TiledMMAINS4_8MMA_AtomIJNS4_4SM904GMMA31MMA_64x256x32_F32E5M2E5M2_SS_TNILNSP_7ScaleInE1ELSR_1EEEEEENS4_6LayoutISD_NS5_IJSC_NSA_ILi0EEESV_EEEEENS5_IJNS4_10UnderscoreESY_SY_EEEEENS4_13SM90_TMA_LOADENS4_14ComposedLayoutINS4_7SwizzleILi2ELi4ELi3EEENS4_18smem_ptr_flag_bitsILi8EEENSU_INS5_IJNSA_ILi8EEESI_EEENS5_IJSI_SC_EEEEEEEvNS4_8identityENS4_23SM90_TMA_LOAD_MULTICASTES1B_vS1C_EENS_8epilogue10collective6detail29Sm90TmaWarpSpecializedAdapterINS1G_15DefaultEpilogueISK_SL_SL_NS1F_6thread17LinearCombinationISK_Li1EffLNS1K_9ScaleType4KindE0ELNS_15FloatRoundStyleE2ESK_EENS1_15EpilogueDefaultEEEEEvvEEEEvNT_6ParamsE)
        /*0020*/ 	.word	0x00000108
.L_16:


//--------------------- .nv.compat                --------------------------
	.section	.nv.compat,"",@"SHT_CUDA_COMPAT_INFO"
	.align	4
        /*0000*/ 	.byte	0x02, 0x09, 0x01, 0x00, 0x02, 0x02, 0x04, 0x00, 0x02, 0x05, 0x05, 0x00, 0x03, 0x07, 0x01, 0x01
        /*0010*/ 	.byte	0x02, 0x03, 0x01, 0x00, 0x02, 0x06, 0x01, 0x00, 0x04, 0x0b, 0x08, 0x00, 0x00, 0x00, 0x00, 0x00
        /*0020*/ 	.byte	0x00, 0x00, 0x00, 0x00


//--------------------- .nv.info._ZN7cutlass13device_kernelINS_4gemm6kernel13GemmUniversalIN4cute5tupleIJiiiiEEENS1_10collective13CollectiveMmaINS1_37MainloopSm90TmaGmmaWarpSpecializedFP8ILi5ENS5_IJNS4_1CILi2EEENSA_ILi1EEESC_EEENS1_35KernelTmaWarpSpecializedCooperativeEEENS5_IJNSA_ILi128EEENSA_ILi256EEENSA_ILi64EEEEEENS_12float_e5m2_tENS5_IJlSC_lEEESK_SL_NS4_8TiledMMAINS4_8MMA_AtomIJNS4_4SM904GMMA31MMA_64x256x32_F32E5M2E5M2_SS_TNILNSP_7ScaleInE1ELSR_1EEEEEENS4_6LayoutISD_NS5_IJSC_NSA_ILi0EEESV_EEEEENS5_IJNS4_10UnderscoreESY_SY_EEEEENS4_13SM90_TMA_LOADENS4_14ComposedLayoutINS4_7SwizzleILi2ELi4ELi3EEENS4_18smem_ptr_flag_bitsILi8EEENSU_INS5_IJNSA_ILi8EEESI_EEENS5_IJSI_SC_EEEEEEEvNS4_8identityENS4_23SM90_TMA_LOAD_MULTICASTES1B_vS1C_EENS_8epilogue10collective6detail29Sm90TmaWarpSpecializedAdapterINS1G_15DefaultEpilogueISK_SL_SL_NS1F_6thread17LinearCombinationISK_Li1EffLNS1K_9ScaleType4KindE0ELNS_15FloatRoundStyleE2ESK_EENS1_15EpilogueDefaultEEEEEvvEEEEvNT_6ParamsE --------------------------
	.section	.nv.info._ZN7cutlass13device_kernelINS_4gemm6kernel13GemmUniversalIN4cute5tupleIJiiiiEEENS1_10collective13CollectiveMmaINS1_37MainloopSm90TmaGmmaWarpSpecializedFP8ILi5ENS5_IJNS4_1CILi2EEENSA_ILi1EEESC_EEENS1_35KernelTmaWarpSpecializedCooperativeEEENS5_IJNSA_ILi128EEENSA_ILi256EEENSA_ILi64EEEEEENS_12float_e5m2_tENS5_IJlSC_lEEESK_SL_NS4_8TiledMMAINS4_8MMA_AtomIJNS4_4SM904GMMA31MMA_64x256x32_F32E5M2E5M2_SS_TNILNSP_7ScaleInE1ELSR_1EEEEEENS4_6LayoutISD_NS5_IJSC_NSA_ILi0EEESV_EEEEENS5_IJNS4_10UnderscoreESY_SY_EEEEENS4_13SM90_TMA_LOADENS4_14ComposedLayoutINS4_7SwizzleILi2ELi4ELi3EEENS4_18smem_ptr_flag_bitsILi8EEENSU_INS5_IJNSA_ILi8EEESI_EEENS5_IJSI_SC_EEEEEEEvNS4_8identityENS4_23SM90_TMA_LOAD_MULTICASTES1B_vS1C_EENS_8epilogue10collective6detail29Sm90TmaWarpSpecializedAdapterINS1G_15DefaultEpilogueISK_SL_SL_NS1F_6thread17LinearCombinationISK_Li1EffLNS1K_9ScaleType4KindE0ELNS_15FloatRoundStyleE2ESK_EENS1_15EpilogueDefaultEEEEEvvEEEEvNT_6ParamsE,"",@"SHT_CUDA_INFO"
	.sectionflags	@""
	.align	4


	//----- nvinfo : EIATTR_CUDA_API_VERSION
	.align		4
        /*0000*/ 	.byte	0x04, 0x37
        /*0002*/ 	.short	(.L_18 - .L_17)
.L_17:
        /*0004*/ 	.word	0x00000082


	//----- nvinfo : EIATTR_KPARAM_INFO
	.align		4
.L_18:
        /*0008*/ 	.byte	0x04, 0x17
        /*000a*/ 	.short	(.L_20 - .L_19)
.L_19:
        /*000c*/ 	.word	0x00000000
        /*0010*/ 	.short	0x0000
        /*0012*/ 	.short	0x0070
        /*0014*/ 	.byte	0x00, 0xf0, 0x01, 0x10


	//----- nvinfo : EIATTR_SPARSE_MMA_MASK
	.align		4
.L_20:
        /*0018*/ 	.byte	0x03, 0x50
        /*001a*/ 	.short	0x0000


	//----- nvinfo : EIATTR_MAXREG_COUNT
	.align		4
        /*001c*/ 	.byte	0x03, 0x1b
        /*001e*/ 	.short	0x00a8


	//----- nvinfo : EIATTR_NUM_BARRIERS
	.align		4
        /*0020*/ 	.byte	0x02, 0x4c
        /*0022*/ 	.byte	0x01
	.zero		1


	//----- nvinfo : EIATTR_ANNOTATIONS
	.align		4
        /*0024*/ 	.byte	0x04, 0x55
        /*0026*/ 	.short	(.L_22 - .L_21)


	//   ....[0]....
.L_21:
        /*0028*/ 	.word	0x00000001
        /*002c*/ 	.byte	0x30, 0x07, 0x00, 0x00, 0x01, 0x00, 0x00, 0x00, 0x20, 0x08, 0x00, 0x00, 0x01, 0x00, 0x00, 0x00
        /* <DEDUP_REMOVED lines=198> */
        /*0c9c*/ 	.byte	0x00, 0x04, 0x01, 0x00


	//----- nvinfo : EIATTR_MERCURY_ISA_VERSION
	.align		4
.L_22:
        /*0ca0*/ 	.byte	0x03, 0x5f
        /*0ca2*/ 	.short	0x0101


	//----- nvinfo : EIATTR_INT_WARP_WIDE_INSTR_OFFSETS
	.align		4
        /*0ca4*/ 	.byte	0x04, 0x31
        /*0ca6*/ 	.short	(.L_24 - .L_23)


	//   ....[0]....
.L_23:
        /*0ca8*/ 	.word	0x00000570


	//   ....[1]....
        /*0cac*/ 	.word	0x00000590


	//   ....[2]....
        /*0cb0*/ 	.word	0x00000700


	//----- nvinfo : EIATTR_COOP_GROUP_MASK_REGIDS
	.align		4
.L_24:
        /*0cb4*/ 	.byte	0x04, 0x29
        /*0cb6*/ 	.short	(.L_26 - .L_25)


	//   ....[0]....
.L_25:
        /*0cb8*/ 	.word	0xffffffff


	//   ....[1]....
        /*0cbc*/ 	.word	0xffffffff


	//   ....[2]....
        /*0cc0*/ 	.word	0xffffffff


	//   ....[3]....
        /*0cc4*/ 	.word	0xffffffff


	//   ....[4]....
        /*0cc8*/ 	.word	0xffffffff


	//   ....[5]....
        /*0ccc*/ 	.word	0xffffffff


	//----- nvinfo : EIATTR_COOP_GROUP_INSTR_OFFSETS
	.align		4
.L_26:
        /*0cd0*/ 	.byte	0x04, 0x28
        /*0cd2*/ 	.short	(.L_28 - .L_27)


	//   ....[0]....
.L_27:
        /*0cd4*/ 	.word	0x00000070


	//   ....[1]....
        /*0cd8*/ 	.word	0x00000080


	//   ....[2]....
        /*0cdc*/ 	.word	0x000001a0


	//   ....[3]....
        /*0ce0*/ 	.word	0x000003e0


	//   ....[4]....
        /*0ce4*/ 	.word	0x00000860


	//   ....[5]....
        /*0ce8*/ 	.word	0x000015e0


	//----- nvinfo : EIATTR_REG_RECONFIG
	.align		4
.L_28:
        /*0cec*/ 	.byte	0x01, 0x54
	.zero		2


	//----- nvinfo : EIATTR_MBARRIER_INSTR_OFFSETS
	.align		4
        /*0cf0*/ 	.byte	0x04, 0x39
        /*0cf2*/ 	.short	(.L_30 - .L_29)


	//   ....[0]....
.L_29:
        /*0cf4*/ 	.word	0x00000320
        /*0cf8*/ 	.word	0x000000ff
        /*0cfc*/ 	.word	0x00000000
        /*0d00*/ 	.short	0x0100
        /*0d02*/ 	.byte	0x09
	.zero		1


	//   ....[1]....
        /*0d04*/ 	.word	0x00000330
        /*0d08*/ 	.word	0x000000ff
        /*0d0c*/ 	.word	0x00000028
        /*0d10*/ 	.short	0x0100
        /*0d12*/ 	.byte	0x09
	.zero		1


	//   ....[2]....
        /*0d14*/ 	.word	0x00000340
        /*0d18*/ 	.word	0x000000ff
        /*0d1c*/ 	.word	0x00000008
        /*0d20*/ 	.short	0x0100
        /*0d22*/ 	.byte	0x09
	.zero		1


	//   ....[3]....
        /*0d24*/ 	.word	0x00000350
        /*0d28*/ 	.word	0x000000ff
        /*0d2c*/ 	.word	0x00000030
        /*0d30*/ 	.short	0x0100
        /*0d32*/ 	.byte	0x09
	.zero		1


	//   ....[4]....
        /*0d34*/ 	.word	0x00000360
        /*0d38*/ 	.word	0x000000ff
        /*0d3c*/ 	.word	0x00000010
        /*0d40*/ 	.short	0x0100
        /*0d42*/ 	.byte	0x09
	.zero		1


	//   ....[5]....
        /*0d44*/ 	.word	0x00000370
        /*0d48*/ 	.word	0x000000ff
        /*0d4c*/ 	.word	0x00000038
        /*0d50*/ 	.short	0x0100
        /*0d52*/ 	.byte	0x09
	.zero		1


	//   ....[6]....
        /*0d54*/ 	.word	0x00000380
        /*0d58*/ 	.word	0x000000ff
        /*0d5c*/ 	.word	0x00000018
        /*0d60*/ 	.short	0x0100
        /*0d62*/ 	.byte	0x09
	.zero		1


	//   ....[7]....
        /*0d64*/ 	.word	0x00000390
        /*0d68*/ 	.word	0x000000ff
        /*0d6c*/ 	.word	0x00000040
        /*0d70*/ 	.short	0x0100
        /*0d72*/ 	.byte	0x09
	.zero		1


	//   ....[8]....
        /*0d74*/ 	.word	0x000003a0
        /*0d78*/ 	.word	0x000000ff
        /*0d7c*/ 	.word	0x00000020
        /*0d80*/ 	.short	0x0100
        /*0d82*/ 	.byte	0x09
	.zero		1


	//   ....[9]....
        /*0d84*/ 	.word	0x000003b0
        /*0d88*/ 	.word	0x000000ff
        /*0d8c*/ 	.word	0x00000048
        /*0d90*/ 	.short	0x0100
        /*0d92*/ 	.byte	0x09
	.zero		1


	//   ....[10]....
        /*0d94*/ 	.word	0x00000790
        /*0d98*/ 	.word	0x000000ff
        /*0d9c*/ 	.word	0x00000060
        /*0da0*/ 	.short	0x0100
        /*0da2*/ 	.byte	0x06
	.zero		1


	//   ....[11]....
        /*0da4*/ 	.word	0x00000800
        /*0da8*/ 	.word	0x000000ff
        /*0dac*/ 	.word	0x00000068
        /*0db0*/ 	.short	0x0100
        /*0db2*/ 	.byte	0x06
	.zero		1


	//   ....[12]....
        /*0db4*/ 	.word	0x00001df0
        /*0db8*/ 	.word	0x000000ff
        /*0dbc*/ 	.word	0x00000000
        /*0dc0*/ 	.short	0x010a
        /*0dc2*/ 	.byte	0x06
	.zero		1


	//   ....[13]....
        /*0dc4*/ 	.word	0x00001e30
        /*0dc8*/ 	.word	0x000000ff
        /*0dcc*/ 	.word	0x00000000
        /*0dd0*/ 	.short	0x010a
        /*0dd2*/ 	.byte	0x06
	.zero		1


	//   ....[14]....
        /*0dd4*/ 	.word	0x00003040
        /*0dd8*/ 	.word	0x000000ff
        /*0ddc*/ 	.word	0x00000000
        /*0de0*/ 	.short	0x010a
        /*0de2*/ 	.byte	0x09
	.zero		1


	//   ....[15]....
        /*0de4*/ 	.word	0x00003080
        /*0de8*/ 	.word	0x000000ff
        /*0dec*/ 	.word	0x00000000
        /*0df0*/ 	.short	0x010a
        /*0df2*/ 	.byte	0x09
	.zero		1


	//   ....[16]....
        /*0df4*/ 	.word	0x00004110
        /*0df8*/ 	.word	0x000000e5
        /*0dfc*/ 	.word	0x00000000
        /*0e00*/ 	.short	0x0101
        /*0e02*/ 	.byte	0x3f
	.zero		1


	//   ....[17]....
        /*0e04*/ 	.word	0x00005330
        /*0e08*/ 	.word	0x00000018
        /*0e0c*/ 	.word	0x00000000
        /*0e10*/ 	.short	0x0101
        /*0e12*/ 	.byte	0x3f
	.zero		1


	//   ....[18]....
        /*0e14*/ 	.word	0x0000f570
        /*0e18*/ 	.word	0x0000000d
        /*0e1c*/ 	.word	0x00000028
        /*0e20*/ 	.short	0x010a
        /*0e22*/ 	.byte	0x3f
	.zero		1


	//   ....[19]....
        /*0e24*/ 	.word	0x0000f950
        /*0e28*/ 	.word	0x00000004
        /*0e2c*/ 	.word	0x00000068
        /*0e30*/ 	.short	0x0101
        /*0e32*/ 	.byte	0x3f
	.zero		1


	//   ....[20]....
        /*0e34*/ 	.word	0x000100c0
        /*0e38*/ 	.word	0x00000005
        /*0e3c*/ 	.word	0x00000000
        /*0e40*/ 	.short	0x010a
        /*0e42*/ 	.byte	0x3f
	.zero		1


	//   ....[21]....
        /*0e44*/ 	.word	0x00010140
        /*0e48*/ 	.word	0x00000007
        /*0e4c*/ 	.word	0x00000000
        /*0e50*/ 	.short	0x010a
        /*0e52*/ 	.byte	0x3f
	.zero		1


	//   ....[22]....
        /*0e54*/ 	.word	0x000101d0
        /*0e58*/ 	.word	0x00000006
        /*0e5c*/ 	.word	0x00000000
        /*0e60*/ 	.short	0x010a
        /*0e62*/ 	.byte	0x3f
	.zero		1


	//   ....[23]....
        /*0e64*/ 	.word	0x00010260
        /*0e68*/ 	.word	0x00000007
        /*0e6c*/ 	.word	0x00000000
        /*0e70*/ 	.short	0x010a
        /*0e72*/ 	.byte	0x3f
	.zero		1


	//   ....[24]....
        /*0e74*/ 	.word	0x000102f0
        /*0e78*/ 	.word	0x00000003
        /*0e7c*/ 	.word	0x00000000
        /*0e80*/ 	.short	0x010a
        /*0e82*/ 	.byte	0x3f
	.zero		1


	//   ....[25]....
        /*0e84*/ 	.word	0x00010360
        /*0e88*/ 	.word	0x00000003
        /*0e8c*/ 	.word	0x00000000
        /*0e90*/ 	.short	0x010a
        /*0e92*/ 	.byte	0x3f
	.zero		1


	//   ....[26]....
        /*0e94*/ 	.word	0x000103d0
        /*0e98*/ 	.word	0x00000000
        /*0e9c*/ 	.word	0x00000000
        /*0ea0*/ 	.short	0x010a
        /*0ea2*/ 	.byte	0x3f
	.zero		1


	//   ....[27]....
        /*0ea4*/ 	.word	0x000104b0
        /*0ea8*/ 	.word	0x0000000d
        /*0eac*/ 	.word	0x00000028
        /*0eb0*/ 	.short	0x010a
        /*0eb2*/ 	.byte	0x3f
	.zero		1


	//   ....[28]....
        /*0eb4*/ 	.word	0x00010580
        /*0eb8*/ 	.word	0x00000005
        /*0ebc*/ 	.word	0x00000000
        /*0ec0*/ 	.short	0x010a
        /*0ec2*/ 	.byte	0x3f
	.zero		1


	//   ....[29]....
        /*0ec4*/ 	.word	0x000105d0
        /*0ec8*/ 	.word	0x00000007
        /*0ecc*/ 	.word	0x00000000
        /*0ed0*/ 	.short	0x010a
        /*0ed2*/ 	.byte	0x3f
	.zero		1


	//   ....[30]....
        /*0ed4*/ 	.word	0x00010620
        /*0ed8*/ 	.word	0x00000006
        /*0edc*/ 	.word	0x00000000
        /*0ee0*/ 	.short	0x010a
        /*0ee2*/ 	.byte	0x3f
	.zero		1


	//   ....[31]....
        /*0ee4*/ 	.word	0x00010670
        /*0ee8*/ 	.word	0x00000007
        /*0eec*/ 	.word	0x00000000
        /*0ef0*/ 	.short	0x010a
        /*0ef2*/ 	.byte	0x3f
	.zero		1


	//----- nvinfo : EIATTR_NUM_MBARRIERS
	.align		4
.L_30:
        /*0ef4*/ 	.byte	0x03, 0x38
        /*0ef6*/ 	.short	0x000c


	//----- nvinfo : EIATTR_EXIT_INSTR_OFFSETS
	.align		4
        /*0ef8*/ 	.byte	0x04, 0x1c
        /*0efa*/ 	.short	(.L_32 - .L_31)


	//   ....[0]....
.L_31:
        /*0efc*/ 	.word	0x000009f0


	//   ....[1]....
        /*0f00*/ 	.word	0x00001280


	//   ....[2]....
        /*0f04*/ 	.word	0x0000ec50


	//   ....[3]....
        /*0f08*/ 	.word	0x0000f1e0


	//   ....[4]....
        /*0f0c*/ 	.word	0x00010340


	//----- nvinfo : EIATTR_MAX_THREADS
	.align		4
.L_32:
        /*0f10*/ 	.byte	0x04, 0x05
        /*0f12*/ 	.short	(.L_34 - .L_33)
.L_33:
        /*0f14*/ 	.word	0x00000180
        /*0f18*/ 	.word	0x00000001
        /*0f1c*/ 	.word	0x00000001


	//----- nvinfo : EIATTR_CRS_STACK_SIZE
	.align		4
.L_34:
        /*0f20*/ 	.byte	0x04, 0x1e
        /*0f22*/ 	.short	(.L_36 - .L_35)
.L_35:
        /*0f24*/ 	.word	0x00000000


	//----- nvinfo : EIATTR_CBANK_PARAM_SIZE
	.align		4
.L_36:
        /*0f28*/ 	.byte	0x03, 0x19
        /*0f2a*/ 	.short	0x0470


	//----- nvinfo : EIATTR_PARAM_CBANK
	.align		4
        /*0f2c*/ 	.byte	0x04, 0x0a
        /*0f2e*/ 	.short	(.L_38 - .L_37)
	.align		4
.L_37:
        /*0f30*/ 	.word	index@(.nv.constant0._ZN7cutlass13device_kernelINS_4gemm6kernel13GemmUniversalIN4cute5tupleIJiiiiEEENS1_10collective13CollectiveMmaINS1_37MainloopSm90TmaGmmaWarpSpecializedFP8ILi5ENS5_IJNS4_1CILi2EEENSA_ILi1EEESC_EEENS1_35KernelTmaWarpSpecializedCooperativeEEENS5_IJNSA_ILi128EEENSA_ILi256EEENSA_ILi64EEEEEENS_12float_e5m2_tENS5_IJlSC_lEEESK_SL_NS4_8TiledMMAINS4_8MMA_AtomIJNS4_4SM904GMMA31MMA_64x256x32_F32E5M2E5M2_SS_TNILNSP_7ScaleInE1ELSR_1EEEEEENS4_6LayoutISD_NS5_IJSC_NSA_ILi0EEESV_EEEEENS5_IJNS4_10UnderscoreESY_SY_EEEEENS4_13SM90_TMA_LOADENS4_14ComposedLayoutINS4_7SwizzleILi2ELi4ELi3EEENS4_18smem_ptr_flag_bitsILi8EEENSU_INS5_IJNSA_ILi8EEESI_EEENS5_IJSI_SC_EEEEEEEvNS4_8identityENS4_23SM90_TMA_LOAD_MULTICASTES1B_vS1C_EENS_8epilogue10collective6detail29Sm90TmaWarpSpecializedAdapterINS1G_15DefaultEpilogueISK_SL_SL_NS1F_6thread17LinearCombinationISK_Li1EffLNS1K_9ScaleType4KindE0ELNS_15FloatRoundStyleE2ESK_EENS1_15EpilogueDefaultEEEEEvvEEEEvNT_6ParamsE)
        /*0f34*/ 	.short	0x0210
        /*0f36*/ 	.short	0x0470


	//----- nvinfo : EIATTR_SW_WAR
	.align		4
.L_38:
        /*0f38*/ 	.byte	0x04, 0x36
        /*0f3a*/ 	.short	(.L_40 - .L_39)
.L_39:
        /*0f3c*/ 	.word	0x00000008
.L_40:


//--------------------- .nv.callgraph             --------------------------
	.section	.nv.callgraph,"",@"SHT_CUDA_CALLGRAPH"
	.align	4
	.sectionentsize	8
	.align		4
        /*0000*/ 	.word	0x00000000
	.align		4
        /*0004*/ 	.word	0xffffffff
	.align		4
        /*0008*/ 	.word	0x00000000
	.align		4
        /*000c*/ 	.word	0xfffffffe
	.align		4
        /*0010*/ 	.word	0x00000000
	.align		4
        /*0014*/ 	.word	0xfffffffd
	.align		4
        /*0018*/ 	.word	0x00000000
	.align		4
        /*001c*/ 	.word	0xfffffffc


//--------------------- .nv.constant4             --------------------------
	.section	.nv.constant4,"a",@progbits
	.align	8
	.align		8
.nv.constant4:
        /*0000*/ 	.dword	_ZN39_INTERNAL_46ea6f2f_4_k_cu_b9f727e4_55484cuda3std3__45__cpo5beginE
	.align		8
        /*0008*/ 	.dword	_ZN39_INTERNAL_46ea6f2f_4_k_cu_b9f727e4_55484cuda3std3__45__cpo3endE
	.align		8
        /*0010*/ 	.dword	_ZN39_INTERNAL_46ea6f2f_4_k_cu_b9f727e4_55484cuda3std3__45__cpo6cbeginE
	.align		8
        /*0018*/ 	.dword	_ZN39_INTERNAL_46ea6f2f_4_k_cu_b9f727e4_55484cuda3std3__45__cpo4cendE
	.align		8
        /*0020*/ 	.dword	_ZN39_INTERNAL_46ea6f2f_4_k_cu_b9f727e4_55484cuda3std3__441_GLOBAL__N__46ea6f2f_4_k_cu_b9f727e4_55486ignoreE
	.align		8
        /*0028*/ 	.dword	_ZN39_INTERNAL_46ea6f2f_4_k_cu_b9f727e4_55484cuda3std3__419piecewise_constructE
	.align		8
        /*0030*/ 	.dword	_ZN39_INTERNAL_46ea6f2f_4_k_cu_b9f727e4_55484cuda3std3__48in_placeE
	.align		8
        /*0038*/ 	.dword	_ZN39_INTERNAL_46ea6f2f_4_k_cu_b9f727e4_55484cuda3std6ranges3__45__cpo4swapE
	.align		8
        /*0040*/ 	.dword	_ZN39_INTERNAL_46ea6f2f_4_k_cu_b9f727e4_55484cuda3std6ranges3__45__cpo9iter_moveE
	.align		8
        /*0048*/ 	.dword	_ZN39_INTERNAL_46ea6f2f_4_k_cu_b9f727e4_55484cute7productE
	.align		8
        /*0050*/ 	.dword	_ZN39_INTERNAL_46ea6f2f_4_k_cu_b9f727e4_55484cute1_E


//--------------------- .text._ZN7cutlass13device_kernelINS_4gemm6kernel13GemmUniversalIN4cute5tupleIJiiiiEEENS1_10collective13CollectiveMmaINS1_37MainloopSm90TmaGmmaWarpSpecializedFP8ILi5ENS5_IJNS4_1CILi2EEENSA_ILi1EEESC_EEENS1_35KernelTmaWarpSpecializedCooperativeEEENS5_IJNSA_ILi128EEENSA_ILi256EEENSA_ILi64EEEEEENS_12float_e5m2_tENS5_IJlSC_lEEESK_SL_NS4_8TiledMMAINS4_8MMA_AtomIJNS4_4SM904GMMA31MMA_64x256x32_F32E5M2E5M2_SS_TNILNSP_7ScaleInE1ELSR_1EEEEEENS4_6LayoutISD_NS5_IJSC_NSA_ILi0EEESV_EEEEENS5_IJNS4_10UnderscoreESY_SY_EEEEENS4_13SM90_TMA_LOADENS4_14ComposedLayoutINS4_7SwizzleILi2ELi4ELi3EEENS4_18smem_ptr_flag_bitsILi8EEENSU_INS5_IJNSA_ILi8EEESI_EEENS5_IJSI_SC_EEEEEEEvNS4_8identityENS4_23SM90_TMA_LOAD_MULTICASTES1B_vS1C_EENS_8epilogue10collective6detail29Sm90TmaWarpSpecializedAdapterINS1G_15DefaultEpilogueISK_SL_SL_NS1F_6thread17LinearCombinationISK_Li1EffLNS1K_9ScaleType4KindE0ELNS_15FloatRoundStyleE2ESK_EENS1_15EpilogueDefaultEEEEEvvEEEEvNT_6ParamsE --------------------------
	.section	.text._ZN7cutlass13device_kernelINS_4gemm6kernel13GemmUniversalIN4cute5tupleIJiiiiEEENS1_10collective13CollectiveMmaINS1_37MainloopSm90TmaGmmaWarpSpecializedFP8ILi5ENS5_IJNS4_1CILi2EEENSA_ILi1EEESC_EEENS1_35KernelTmaWarpSpecializedCooperativeEEENS5_IJNSA_ILi128EEENSA_ILi256EEENSA_ILi64EEEEEENS_12float_e5m2_tENS5_IJlSC_lEEESK_SL_NS4_8TiledMMAINS4_8MMA_AtomIJNS4_4SM904GMMA31MMA_64x256x32_F32E5M2E5M2_SS_TNILNSP_7ScaleInE1ELSR_1EEEEEENS4_6LayoutISD_NS5_IJSC_NSA_ILi0EEESV_EEEEENS5_IJNS4_10UnderscoreESY_SY_EEEEENS4_13SM90_TMA_LOADENS4_14ComposedLayoutINS4_7SwizzleILi2ELi4ELi3EEENS4_18smem_ptr_flag_bitsILi8EEENSU_INS5_IJNSA_ILi8EEESI_EEENS5_IJSI_SC_EEEEEEEvNS4_8identityENS4_23SM90_TMA_LOAD_MULTICASTES1B_vS1C_EENS_8epilogue10collective6detail29Sm90TmaWarpSpecializedAdapterINS1G_15DefaultEpilogueISK_SL_SL_NS1F_6thread17LinearCombinationISK_Li1EffLNS1K_9ScaleType4KindE0ELNS_15FloatRoundStyleE2ESK_EENS1_15EpilogueDefaultEEEEEvvEEEEvNT_6ParamsE,"ax",@progbits
	.align	128
.text._ZN7cutlass13device_kernelINS_4gemm6kernel13GemmUniversalIN4cute5tupleIJiiiiEEENS1_10collective13CollectiveMmaINS1_37MainloopSm90TmaGmmaWarpSpecializedFP8ILi5ENS5_IJNS4_1CILi2EEENSA_ILi1EEESC_EEENS1_35KernelTmaWarpSpecializedCooperativeEEENS5_IJNSA_ILi128EEENSA_ILi256EEENSA_ILi64EEEEEENS_12float_e5m2_tENS5_IJlSC_lEEESK_SL_NS4_8TiledMMAINS4_8MMA_AtomIJNS4_4SM904GMMA31MMA_64x256x32_F32E5M2E5M2_SS_TNILNSP_7ScaleInE1ELSR_1EEEEEENS4_6LayoutISD_NS5_IJSC_NSA_ILi0EEESV_EEEEENS5_IJNS4_10UnderscoreESY_SY_EEEEENS4_13SM90_TMA_LOADENS4_14ComposedLayoutINS4_7SwizzleILi2ELi4ELi3EEENS4_18smem_ptr_flag_bitsILi8EEENSU_INS5_IJNSA_ILi8EEESI_EEENS5_IJSI_SC_EEEEEEEvNS4_8identityENS4_23SM90_TMA_LOAD_MULTICASTES1B_vS1C_EENS_8epilogue10collective6detail29Sm90TmaWarpSpecializedAdapterINS1G_15DefaultEpilogueISK_SL_SL_NS1F_6thread17LinearCombinationISK_Li1EffLNS1K_9ScaleType4KindE0ELNS_15FloatRoundStyleE2ESK_EENS1_15EpilogueDefaultEEEEEvvEEEEvNT_6ParamsE:
        .type           _ZN7cutlass13device_kernelINS_4gemm6kernel13GemmUniversalIN4cute5tupleIJiiiiEEENS1_10collective13CollectiveMmaINS1_37MainloopSm90TmaGmmaWarpSpecializedFP8ILi5ENS5_IJNS4_1CILi2EEENSA_ILi1EEESC_EEENS1_35KernelTmaWarpSpecializedCooperativeEEENS5_IJNSA_ILi128EEENSA_ILi256EEENSA_ILi64EEEEEENS_12float_e5m2_tENS5_IJlSC_lEEESK_SL_NS4_8TiledMMAINS4_8MMA_AtomIJNS4_4SM904GMMA31MMA_64x256x32_F32E5M2E5M2_SS_TNILNSP_7ScaleInE1ELSR_1EEEEEENS4_6LayoutISD_NS5_IJSC_NSA_ILi0EEESV_EEEEENS5_IJNS4_10UnderscoreESY_SY_EEEEENS4_13SM90_TMA_LOADENS4_14ComposedLayoutINS4_7SwizzleILi2ELi4ELi3EEENS4_18smem_ptr_flag_bitsILi8EEENSU_INS5_IJNSA_ILi8EEESI_EEENS5_IJSI_SC_EEEEEEEvNS4_8identityENS4_23SM90_TMA_LOAD_MULTICASTES1B_vS1C_EENS_8epilogue10collective6detail29Sm90TmaWarpSpecializedAdapterINS1G_15DefaultEpilogueISK_SL_SL_NS1F_6thread17LinearCombinationISK_Li1EffLNS1K_9ScaleType4KindE0ELNS_15FloatRoundStyleE2ESK_EENS1_15EpilogueDefaultEEEEEvvEEEEvNT_6ParamsE,@function
        .size           _ZN7cutlass13device_kernelINS_4gemm6kernel13GemmUniversalIN4cute5tupleIJiiiiEEENS1_10collective13CollectiveMmaINS1_37MainloopSm90TmaGmmaWarpSpecializedFP8ILi5ENS5_IJNS4_1CILi2EEENSA_ILi1EEESC_EEENS1_35KernelTmaWarpSpecializedCooperativeEEENS5_IJNSA_ILi128EEENSA_ILi256EEENSA_ILi64EEEEEENS_12float_e5m2_tENS5_IJlSC_lEEESK_SL_NS4_8TiledMMAINS4_8MMA_AtomIJNS4_4SM904GMMA31MMA_64x256x32_F32E5M2E5M2_SS_TNILNSP_7ScaleInE1ELSR_1EEEEEENS4_6LayoutISD_NS5_IJSC_NSA_ILi0EEESV_EEEEENS5_IJNS4_10UnderscoreESY_SY_EEEEENS4_13SM90_TMA_LOADENS4_14ComposedLayoutINS4_7SwizzleILi2ELi4ELi3EEENS4_18smem_ptr_flag_bitsILi8EEENSU_INS5_IJNSA_ILi8EEESI_EEENS5_IJSI_SC_EEEEEEEvNS4_8identityENS4_23SM90_TMA_LOAD_MULTICASTES1B_vS1C_EENS_8epilogue10collective6detail29Sm90TmaWarpSpecializedAdapterINS1G_15DefaultEpilogueISK_SL_SL_NS1F_6thread17LinearCombinationISK_Li1EffLNS1K_9ScaleType4KindE0ELNS_15FloatRoundStyleE2ESK_EENS1_15EpilogueDefaultEEEEEvvEEEEvNT_6ParamsE,(.L_x_336 - _ZN7cutlass13device_kernelINS_4gemm6kernel13GemmUniversalIN4cute5tupleIJiiiiEEENS1_10collective13CollectiveMmaINS1_37MainloopSm90TmaGmmaWarpSpecializedFP8ILi5ENS5_IJNS4_1CILi2EEENSA_ILi1EEESC_EEENS1_35KernelTmaWarpSpecializedCooperativeEEENS5_IJNSA_ILi128EEENSA_ILi256EEENSA_ILi64EEEEEENS_12float_e5m2_tENS5_IJlSC_lEEESK_SL_NS4_8TiledMMAINS4_8MMA_AtomIJNS4_4SM904GMMA31MMA_64x256x32_F32E5M2E5M2_SS_TNILNSP_7ScaleInE1ELSR_1EEEEEENS4_6LayoutISD_NS5_IJSC_NSA_ILi0EEESV_EEEEENS5_IJNS4_10UnderscoreESY_SY_EEEEENS4_13SM90_TMA_LOADENS4_14ComposedLayoutINS4_7SwizzleILi2ELi4ELi3EEENS4_18smem_ptr_flag_bitsILi8EEENSU_INS5_IJNSA_ILi8EEESI_EEENS5_IJSI_SC_EEEEEEEvNS4_8identityENS4_23SM90_TMA_LOAD_MULTICASTES1B_vS1C_EENS_8epilogue10collective6detail29Sm90TmaWarpSpecializedAdapterINS1G_15DefaultEpilogueISK_SL_SL_NS1F_6thread17LinearCombinationISK_Li1EffLNS1K_9ScaleType4KindE0ELNS_15FloatRoundStyleE2ESK_EENS1_15EpilogueDefaultEEEEEvvEEEEvNT_6ParamsE)
        .other          _ZN7cutlass13device_kernelINS_4gemm6kernel13GemmUniversalIN4cute5tupleIJiiiiEEENS1_10collective13CollectiveMmaINS1_37MainloopSm90TmaGmmaWarpSpecializedFP8ILi5ENS5_IJNS4_1CILi2EEENSA_ILi1EEESC_EEENS1_35KernelTmaWarpSpecializedCooperativeEEENS5_IJNSA_ILi128EEENSA_ILi256EEENSA_ILi64EEEEEENS_12float_e5m2_tENS5_IJlSC_lEEESK_SL_NS4_8TiledMMAINS4_8MMA_AtomIJNS4_4SM904GMMA31MMA_64x256x32_F32E5M2E5M2_SS_TNILNSP_7ScaleInE1ELSR_1EEEEEENS4_6LayoutISD_NS5_IJSC_NSA_ILi0EEESV_EEEEENS5_IJNS4_10UnderscoreESY_SY_EEEEENS4_13SM90_TMA_LOADENS4_14ComposedLayoutINS4_7SwizzleILi2ELi4ELi3EEENS4_18smem_ptr_flag_bitsILi8EEENSU_INS5_IJNSA_ILi8EEESI_EEENS5_IJSI_SC_EEEEEEEvNS4_8identityENS4_23SM90_TMA_LOAD_MULTICASTES1B_vS1C_EENS_8epilogue10collective6detail29Sm90TmaWarpSpecializedAdapterINS1G_15DefaultEpilogueISK_SL_SL_NS1F_6thread17LinearCombinationISK_Li1EffLNS1K_9ScaleType4KindE0ELNS_15FloatRoundStyleE2ESK_EENS1_15EpilogueDefaultEEEEEvvEEEEvNT_6ParamsE,@"STO_CUDA_ENTRY STV_DEFAULT"
_ZN7cutlass13device_kernelINS_4gemm6kernel13GemmUniversalIN4cute5tupleIJiiiiEEENS1_10collective13CollectiveMmaINS1_37MainloopSm90TmaGmmaWarpSpecializedFP8ILi5ENS5_IJNS4_1CILi2EEENSA_ILi1EEESC_EEENS1_35KernelTmaWarpSpecializedCooperativeEEENS5_IJNSA_ILi128EEENSA_ILi256EEENSA_ILi64EEEEEENS_12float_e5m2_tENS5_IJlSC_lEEESK_SL_NS4_8TiledMMAINS4_8MMA_AtomIJNS4_4SM904GMMA31MMA_64x256x32_F32E5M2E5M2_SS_TNILNSP_7ScaleInE1ELSR_1EEEEEENS4_6LayoutISD_NS5_IJSC_NSA_ILi0EEESV_EEEEENS5_IJNS4_10UnderscoreESY_SY_EEEEENS4_13SM90_TMA_LOADENS4_14ComposedLayoutINS4_7SwizzleILi2ELi4ELi3EEENS4_18smem_ptr_flag_bitsILi8EEENSU_INS5_IJNSA_ILi8EEESI_EEENS5_IJSI_SC_EEEEEEEvNS4_8identityENS4_23SM90_TMA_LOAD_MULTICASTES1B_vS1C_EENS_8epilogue10collective6detail29Sm90TmaWarpSpecializedAdapterINS1G_15DefaultEpilogueISK_SL_SL_NS1F_6thread17LinearCombinationISK_Li1EffLNS1K_9ScaleType4KindE0ELNS_15FloatRoundStyleE2ESK_EENS1_15EpilogueDefaultEEEEEvvEEEEvNT_6ParamsE:
[----:B------:R-:W0:Y:S02]  /*0000*/  LDC R1, c[0x0][0x28] ;  /* 0x00000a00ff017b82 */ /* 0x000e240000000800 */
[----:B0-----:R-:W-:Y:S01]  /*0010*/  VIADD R1, R1, 0xfffffef8 ;  /* 0xfffffef801017836 */ /* 0x001fe20000000000 */
[----:B------:R-:W0:Y:S01]  /*0020*/  S2R R4, SR_TID.X ;  /* 0x0000000000047919 */ /* 0x000e220000002100 */
[----:B------:R-:W-:Y:S01]  /*0030*/  ELECT P0, URZ, PT ;  /* 0x00000000003f782f */ /* 0x000fe20003800000 */
[----:B------:R-:W-:Y:S01]  /*0040*/  BSSY B0, `(.L_x_0) ;  /* 0x0000015000007945 */ /* 0x000fe20003800000 */
[--C-:B0-----:R-:W-:Y:S02]  /*0050*/  SHF.R.U32.HI R0, RZ, 0x5, R4.reuse ;  /* 0x00000005ff007819 */ /* 0x101fe40000011604 */
[----:B------:R-:W-:-:S03]  /*0060*/  SHF.R.U32.HI R2, RZ, 0x7, R4 ;  /* 0x00000007ff027819 */ /* 0x000fc60000011604 */
[----:B------:R-:W0:Y:S04]  /*0070*/  SHFL.IDX PT, R3, R0, RZ, 0x1f ;  /* 0x00001fff00037589 */ /* 0x000e2800000e0000 */
[----:B------:R-:W1:Y:S01]  /*0080*/  SHFL.IDX PT, R2, R2, RZ, 0x1f ;  /* 0x00001fff02027589 */ /* 0x000e6200000e0000 */
[----:B0-----:R-:W-:Y:S02]  /*0090*/  R2UR UR4, R3 ;  /* 0x00000000030472ca */ /* 0x001fe400000e0000 */
[----:B-1----:R-:W-:-:S11]  /*00a0*/  R2UR UR6, R2 ;  /* 0x00000000020672ca */ /* 0x002fd600000e0000 */
[----:B------:R-:W-:Y:S02]  /*00b0*/  USHF.R.S32.HI UR5, URZ, 0x1f, UR4 ;  /* 0x0000001f3f057899 */ /* 0x000fe40008011404 */
[----:B------:R-:W-:Y:S02]  /*00c0*/  ISETP.NE.OR P0, PT, RZ, UR4, !P0 ;  /* 0x00000004ff007c0c */ /* 0x000fe4000c705670 */
[----:B------:R-:W-:-:S04]  /*00d0*/  ULEA.HI UR5, UR5, UR4, URZ, 0x2 ;  /* 0x0000000405057291 */ /* 0x000fc8000f8f103f */
[----:B------:R-:W-:-:S04]  /*00e0*/  ULOP3.LUT UR5, UR5, 0xfffffffc, URZ, 0xc0, !UPT ;  /* 0xfffffffc05057892 */ /* 0x000fc8000f8ec03f */
[----:B------:R-:W-:-:S03]  /*00f0*/  UIADD3 UR8, UR4, -UR5, URZ ;  /* 0x8000000504087290 */ /* 0x000fc6000fffe03f */
[----:B------:R-:W-:Y:S09]  /*0100*/  @P0 BRA `(.L_x_1) ;  /* 0x0000000000200947 */ /* 0x000ff20003800000 */
[----:B------:R-:W-:Y:S02]  /*0110*/  ULDC.64 UR4, c[0x0][0x198] ;  /* 0x0000660000047ab9 */ /* 0x000fe40000000a00 */
[----:B------:R-:W-:Y:S02]  /*0120*/  UIADD3 UR10, UP0, UR4, 0xf0, URZ ;  /* 0x000000f0040a7890 */ /* 0x000fe4000ff1e03f */
[----:B------:R-:W-:Y:S02]  /*0130*/  UIADD3 UR4, UP1, UR4, 0x1f0, URZ ;  /* 0x000001f004047890 */ /* 0x000fe4000ff3e03f */
[----:B------:R-:W-:Y:S02]  /*0140*/  UIADD3.X UR11, URZ, UR5, URZ, UP0, !UPT ;  /* 0x000000053f0b7290 */ /* 0x000fe400087fe43f */
[----:B------:R-:W-:-:S07]  /*0150*/  UIADD3.X UR5, URZ, UR5, URZ, UP1, !UPT ;  /* 0x000000053f057290 */ /* 0x000fce0008ffe43f */
[----:B------:R0:W-:Y:S02]  /*0160*/  UTMACCTL.PF [UR10] ;  /* 0x000000000a0079b9 */ /* 0x0001e40008040000 */
[----:B------:R0:W-:Y:S02]  /*0170*/  UTMACCTL.PF [UR4] ;  /* 0x00000000040079b9 */ /* 0x0001e40008040000 */
[----:B0-----:R-:W-:Y:S01]  /*0180*/  NOP ;  /* 0x0000000000007918 */ /* 0x001fe20000000000 */
.L_x_1:
[----:B------:R-:W-:Y:S05]  /*0190*/  BSYNC B0 ;  /* 0x0000000000007941 */ /* 0x000fea0003800000 */
.L_x_0:
[----:B------:R-:W0:Y:S01]  /*01a0*/  SHFL.IDX PT, R3, R0, RZ, 0x1f ;  /* 0x00001fff00037589 */ /* 0x000e2200000e0000 */
[----:B------:R-:W-:Y:S01]  /*01b0*/  UISETP.NE.AND UP0, UPT, UR8, 0x3, UPT ;  /* 0x000000030800788c */ /* 0x000fe2000bf05270 */
[----:B------:R-:W-:Y:S01]  /*01c0*/  ISETP.NE.AND P1, PT, RZ, UR6, PT ;  /* 0x00000006ff007c0c */ /* 0x000fe2000bf25270 */
[----:B------:R-:W-:Y:S02]  /*01d0*/  UIADD3 UR10, UR6, -0x1, URZ ;  /* 0xffffffff060a7890 */ /* 0x000fe4000fffe03f */
[----:B------:R-:W-:Y:S02]  /*01e0*/  UISETP.EQ.OR UP0, UPT, UR8, URZ, !UP0 ;  /* 0x0000003f0800728c */ /* 0x000fe4000c702670 */
[----:B------:R-:W-:Y:S02]  /*01f0*/  UISETP.GE.U32.AND UP1, UPT, UR10, 0x2, UPT ;  /* 0x000000020a00788c */ /* 0x000fe4000bf26070 */
[----:B------:R-:W-:-:S04]  /*0200*/  UISETP.EQ.AND UP0, UPT, UR6, URZ, UP0 ;  /* 0x0000003f0600728c */ /* 0x000fc80008702270 */
[----:B------:R-:W-:-:S04]  /*0210*/  USEL UR13, URZ, 0x1, !UP0 ;  /* 0x000000013f0d7887 */ /* 0x000fc8000c000000 */
[----:B------:R-:W-:Y:S01]  /*0220*/  USEL UR13, UR13, 0x2, UP1 ;  /* 0x000000020d0d7887 */ /* 0x000fe20008800000 */
[----:B0-----:R-:W-:-:S13]  /*0230*/  ISETP.NE.AND P0, PT, R3, RZ, PT ;  /* 0x000000ff0300720c */ /* 0x001fda0003f05270 */
[----:B------:R-:W-:Y:S05]  /*0240*/  @P0 BRA `(.L_x_2) ;  /* 0x0000000000600947 */ /* 0x000fea0003800000 */
[----:B------:R-:W0:Y:S01]  /*0250*/  S2UR UR9, SR_CgaCtaId ;  /* 0x00000000000979c3 */ /* 0x000e220000008800 */
[----:B------:R-:W-:Y:S01]  /*0260*/  UMOV UR4, 0x400 ;  /* 0x0000040000047882 */ /* 0x000fe20000000000 */
[----:B------:R-:W-:Y:S01]  /*0270*/  UMOV UR5, 0x1 ;  /* 0x0000000100057882 */ /* 0x000fe20000000000 */
[----:B------:R-:W-:Y:S01]  /*0280*/  UMOV UR6, 0x4 ;  /* 0x0000000400067882 */ /* 0x000fe20000000000 */
[----:B------:R-:W-:Y:S01]  /*0290*/  ELECT P0, URZ, PT ;  /* 0x00000000003f782f */ /* 0x000fe20003800000 */
[----:B------:R-:W-:-:S04]  /*02a0*/  UIADD3 UR6, -UR6, 0x100000, URZ ;  /* 0x0010000006067890 */ /* 0x000fc8000fffe13f */
[----:B------:R-:W-:Y:S02]  /*02b0*/  USHF.L.U32 UR7, UR6, 0xb, URZ ;  /* 0x0000000b06077899 */ /* 0x000fe4000800063f */
[----:B------:R-:W-:Y:S02]  /*02c0*/  USHF.L.U32 UR6, UR6, 0x1, URZ ;  /* 0x0000000106067899 */ /* 0x000fe4000800063f */
[----:B0-----:R-:W-:Y:S02]  /*02d0*/  ULEA UR9, UR9, UR4, 0x18 ;  /* 0x0000000409097291 */ /* 0x001fe4000f8ec03f */
[----:B------:R-:W-:-:S04]  /*02e0*/  UIADD3 UR4, -UR5, 0x100000, URZ ;  /* 0x0010000005047890 */ /* 0x000fc8000fffe13f */
[----:B------:R-:W-:Y:S02]  /*02f0*/  USHF.L.U32 UR5, UR4, 0xb, URZ ;  /* 0x0000000b04057899 */ /* 0x000fe4000800063f */
[----:B------:R-:W-:Y:S01]  /*0300*/  USHF.L.U32 UR4, UR4, 0x1, URZ ;  /* 0x0000000104047899 */ /* 0x000fe2000800063f */
[----:B------:R-:W0:Y:S11]  /*0310*/  FENCE.VIEW.ASYNC.S ;  /* 0x00000000000073c6 */ /* 0x000e360000000000 */
[----:B0-----:R0:W1:Y:S01]  /*0320*/  SYNCS.EXCH.64 URZ, [UR9], UR4 ;  /* 0x00000004093f75b2 */ /* 0x0010620008000100 */
[----:B------:R0:W2:Y:S01]  /*0330*/  SYNCS.EXCH.64 URZ, [UR9+0x28], UR6 ;  /* 0x00002806093f75b2 */ /* 0x0000a20008000100 */
[----:B------:R0:W3:Y:S01]  /*0340*/  SYNCS.EXCH.64 URZ, [UR9+0x8], UR4 ;  /* 0x00000804093f75b2 */ /* 0x0000e20008000100 */
[----:B------:R0:W4:Y:S01]  /*0350*/  SYNCS.EXCH.64 URZ, [UR9+0x30], UR6 ;  /* 0x00003006093f75b2 */ /* 0x0001220008000100 */
[----:B------:R0:W0:Y:S01]  /*0360*/  SYNCS.EXCH.64 URZ, [UR9+0x10], UR4 ;  /* 0x00001004093f75b2 */ /* 0x0000220008000100 */
[----:B------:R0:W0:Y:S01]  /*0370*/  SYNCS.EXCH.64 URZ, [UR9+0x38], UR6 ;  /* 0x00003806093f75b2 */ /* 0x0000220008000100 */
[----:B------:R0:W0:Y:S01]  /*0380*/  SYNCS.EXCH.64 URZ, [UR9+0x18], UR4 ;  /* 0x00001804093f75b2 */ /* 0x0000220008000100 */
[----:B------:R0:W0:Y:S01]  /*0390*/  SYNCS.EXCH.64 URZ, [UR9+0x40], UR6 ;  /* 0x00004006093f75b2 */ /* 0x0000220008000100 */
[----:B------:R0:W0:Y:S01]  /*03a0*/  SYNCS.EXCH.64 URZ, [UR9+0x20], UR4 ;  /* 0x00002004093f75b2 */ /* 0x0000220008000100 */
[----:B------:R0:W0:Y:S01]  /*03b0*/  SYNCS.EXCH.64 URZ, [UR9+0x48], UR6 ;  /* 0x00004806093f75b2 */ /* 0x0000220008000100 */
[----:B------:R-:W-:Y:S01]  /*03c0*/  NOP ;  /* 0x0000000000007918 */ /* 0x000fe20000000000 */
.L_x_2:
[----:B------:R-:W-:Y:S01]  /*03d0*/  SHF.R.S32.HI R2, RZ, 0x1f, R4 ;  /* 0x0000001fff027819 */ /* 0x000fe20000011404 */
[----:B------:R-:W5:Y:S01]  /*03e0*/  SHFL.IDX PT, R0, R0, RZ, 0x1f ;  /* 0x00001fff00007589 */ /* 0x000f6200000e0000 */
[----:B0-----:R-:W0:Y:S01]  /*03f0*/  S2UR UR9, SR_CTAID.X ;  /* 0x00000000000979c3 */ /* 0x001e220000002500 */
[----:B------:R-:W-:Y:S02]  /*0400*/  ELECT P0, URZ, PT ;  /* 0x00000000003f782f */ /* 0x000fe40003800000 */
[----:B------:R-:W-:Y:S01]  /*0410*/  LEA.HI R2, R2, R4, RZ, 0x7 ;  /* 0x0000000402027211 */ /* 0x000fe200078f38ff */
[----:B------:R-:W-:Y:S01]  /*0420*/  ULDC UR4, c[0x0][0x150] ;  /* 0x0000540000047ab9 */ /* 0x000fe20000000800 */
[----:B------:R-:W-:Y:S01]  /*0430*/  SHF.R.S32.HI R6, RZ, 0x1f, R3 ;  /* 0x0000001fff067819 */ /* 0x000fe20000011403 */
[----:B------:R-:W-:Y:S01]  /*0440*/  NOP ;  /* 0x0000000000007918 */ /* 0x000fe20000000000 */
[----:B------:R-:W-:Y:S01]  /*0450*/  LOP3.LUT R2, R2, 0xffffff80, RZ, 0xc0, !PT ;  /* 0xffffff8002027812 */ /* 0x000fe200078ec0ff */
[----:B------:R-:W-:Y:S01]  /*0460*/  NOP ;  /* 0x0000000000007918 */ /* 0x000fe20000000000 */
[----:B------:R-:W-:Y:S01]  /*0470*/  LEA.HI R6, R6, R3, RZ, 0x2 ;  /* 0x0000000306067211 */ /* 0x000fe200078f10ff */
[----:B------:R-:W1:Y:S02]  /*0480*/  LDC R8, c[0x0][0x144] ;  /* 0x00005100ff087b82 */ /* 0x000e640000000800 */
[----:B------:R-:W-:Y:S01]  /*0490*/  IMAD.IADD R4, R4, 0x1, -R2 ;  /* 0x0000000104047824 */ /* 0x000fe200078e0a02 */
[----:B------:R-:W-:Y:S01]  /*04a0*/  LOP3.LUT R6, R6, 0x3ffffffc, RZ, 0xc0, !PT ;  /* 0x3ffffffc06067812 */ /* 0x000fe200078ec0ff */
[----:B------:R-:W2:Y:S03]  /*04b0*/  S2R R2, SR_CTAID.Y ;  /* 0x0000000000027919 */ /* 0x000ea60000002600 */
[----:B------:R-:W-:Y:S01]  /*04c0*/  SHF.R.S32.HI R5, RZ, 0x1f, R4 ;  /* 0x0000001fff057819 */ /* 0x000fe20000011404 */
[----:B------:R-:W-:Y:S01]  /*04d0*/  IMAD.IADD R6, R3, 0x1, -R6 ;  /* 0x0000000103067824 */ /* 0x000fe200078e0a06 */
[----:B------:R-:W3:Y:S02]  /*04e0*/  LDC R11, c[0x0][0x148] ;  /* 0x00005200ff0b7b82 */ /* 0x000ee40000000800 */
[----:B------:R-:W-:-:S02]  /*04f0*/  LEA.HI R5, R5, R4, RZ, 0x3 ;  /* 0x0000000405057211 */ /* 0x000fc400078f18ff */
[----:B-----5:R-:W-:Y:S02]  /*0500*/  ISETP.NE.OR P0, PT, R0, RZ, !P0 ;  /* 0x000000ff0000720c */ /* 0x020fe40004705670 */
[--C-:B------:R-:W-:Y:S02]  /*0510*/  SHF.R.S32.HI R0, RZ, 0x3, R5.reuse ;  /* 0x00000003ff007819 */ /* 0x100fe40000011405 */
[----:B------:R-:W-:Y:S02]  /*0520*/  SHF.R.S32.HI R5, RZ, 0x1f, R5 ;  /* 0x0000001fff057819 */ /* 0x000fe40000011405 */
[----:B0-----:R-:W-:Y:S02]  /*0530*/  I2FP.F32.U32 R7, UR9 ;  /* 0x0000000900077c45 */ /* 0x001fe40008201000 */
[----:B------:R-:W-:-:S03]  /*0540*/  LEA.HI R5, R5, R0, RZ, 0x2 ;  /* 0x0000000005057211 */ /* 0x000fc600078f10ff */
[----:B------:R-:W-:Y:S01]  /*0550*/  FMUL R7, R7, UR4 ;  /* 0x0000000407077c20 */ /* 0x000fe20008400000 */
[----:B------:R-:W-:Y:S01]  /*0560*/  LOP3.LUT R5, R5, 0xfffffffc, RZ, 0xc0, !PT ;  /* 0xfffffffc05057812 */ /* 0x000fe200078ec0ff */
[----:B------:R-:W-:Y:S01]  /*0570*/  VOTEU.ALL UP0, P0 ;  /* 0x00000000003f7886 */ /* 0x000fe20000000000 */
[----:B------:R-:W-:Y:S01]  /*0580*/  ULDC UR4, c[0x0][0x154] ;  /* 0x0000550000047ab9 */ /* 0x000fe20000000800 */
[----:B------:R-:W-:Y:S02]  /*0590*/  VOTEU.ALL UP1, P0 ;  /* 0x00000000003f7886 */ /* 0x000fe40000020000 */
[----:B------:R-:W0:Y:S01]  /*05a0*/  F2I.U32.TRUNC.NTZ R7, R7 ;  /* 0x0000000700077305 */ /* 0x000e22000020f000 */
[----:B------:R-:W-:Y:S01]  /*05b0*/  IMAD.IADD R5, R0, 0x1, -R5 ;  /* 0x0000000100057824 */ /* 0x000fe200078e0a05 */
[----:B------:R-:W5:Y:S01]  /*05c0*/  @!UP0 S2UR UR7, SR_CgaCtaId ;  /* 0x00000000000789c3 */ /* 0x000f620000008800 */
[----:B------:R-:W-:Y:S02]  /*05d0*/  @!UP0 UMOV UR6, 0x400 ;  /* 0x0000040000068882 */ /* 0x000fe40000000000 */
[----:B------:R-:W-:Y:S01]  /*05e0*/  IMAD R5, R6, 0x4, R5 ;  /* 0x0000000406057824 */ /* 0x000fe200078e0205 */
[----:B--2---:R-:W-:-:S04]  /*05f0*/  I2FP.F32.U32 R9, R2 ;  /* 0x0000000200097245 */ /* 0x004fc80000201000 */
[----:B------:R-:W-:Y:S01]  /*0600*/  LEA.HI R0, R5, R5, RZ, 0x1 ;  /* 0x0000000505007211 */ /* 0x000fe200078f08ff */
[----:B------:R-:W-:Y:S01]  /*0610*/  FMUL R9, R9, UR4 ;  /* 0x0000000409097c20 */ /* 0x000fe20008400000 */
[----:B------:R-:W-:Y:S02]  /*0620*/  UMOV UR4, 0x20 ;  /* 0x0000002000047882 */ /* 0x000fe40000000000 */
[----:B------:R-:W-:Y:S01]  /*0630*/  LOP3.LUT R6, R0, 0xfffffffe, RZ, 0xc0, !PT ;  /* 0xfffffffe00067812 */ /* 0x000fe200078ec0ff */
[----:B0-----:R-:W-:Y:S01]  /*0640*/  IMAD.MOV R13, RZ, RZ, -R7 ;  /* 0x000000ffff0d7224 */ /* 0x001fe200078e0a07 */
[----:B------:R-:W-:-:S04]  /*0650*/  @!UP0 UIADD3 UR4, -UR4, 0x100000, URZ ;  /* 0x0010000004048890 */ /* 0x000fc8000fffe13f */
[----:B------:R-:W-:Y:S02]  /*0660*/  @!UP0 USHF.L.U32 UR5, UR4, 0xb, URZ ;  /* 0x0000000b04058899 */ /* 0x000fe4000800063f */
[----:B------:R-:W-:Y:S01]  /*0670*/  @!UP0 USHF.L.U32 UR4, UR4, 0x1, URZ ;  /* 0x0000000104048899 */ /* 0x000fe2000800063f */
[----:B------:R-:W0:Y:S01]  /*0680*/  F2I.U32.TRUNC.NTZ R9, R9 ;  /* 0x0000000900097305 */ /* 0x000e22000020f000 */
[----:B-1----:R-:W-:Y:S02]  /*0690*/  IMAD R0, R8, R13, UR9 ;  /* 0x0000000908007e24 */ /* 0x002fe4000f8e020d */
[C---:B------:R-:W-:Y:S02]  /*06a0*/  IMAD.IADD R7, R5.reuse, 0x1, -R6 ;  /* 0x0000000105077824 */ /* 0x040fe400078e0a06 */
[----:B------:R-:W-:-:S03]  /*06b0*/  IMAD.SHL.U32 R6, R5, 0x4, RZ ;  /* 0x0000000405067824 */ /* 0x000fc600078e00ff */
[----:B------:R-:W-:Y:S01]  /*06c0*/  ISETP.NE.AND P2, PT, R7, R0, PT ;  /* 0x000000000700720c */ /* 0x000fe20003f45270 */
[----:B-----5:R-:W-:Y:S01]  /*06d0*/  @!UP0 ULEA UR6, UR7, UR6, 0x18 ;  /* 0x0000000607068291 */ /* 0x020fe2000f8ec03f */
[----:B------:R-:W-:Y:S01]  /*06e0*/  LOP3.LUT R10, R5, 0xc, R6, 0x78, !PT ;  /* 0x0000000c050a7812 */ /* 0x000fe200078e7806 */
[----:B------:R-:W1:Y:S01]  /*06f0*/  LDC R7, c[0x0][0x140] ;  /* 0x00005000ff077b82 */ /* 0x000e620000000800 */
[----:B------:R-:W-:Y:S01]  /*0700*/  VOTEU.ALL UP0, P0 ;  /* 0x00000000003f7886 */ /* 0x000fe20000000000 */
[----:B------:R-:W-:Y:S01]  /*0710*/  LOP3.LUT P0, RZ, R4, 0x7, RZ, 0xc0, !PT ;  /* 0x0000000704ff7812 */ /* 0x000fe2000780c0ff */
[----:B0-----:R-:W-:Y:S01]  /*0720*/  IMAD.MOV R12, RZ, RZ, -R9 ;  /* 0x000000ffff0c7224 */ /* 0x001fe200078e0a09 */
[----:B------:R0:W-:Y:S01]  /*0730*/  STL [R1+0x7c], R10 ;  /* 0x00007c0a01007387 */ /* 0x0001e20000100800 */
[----:B------:R-:W-:Y:S01]  /*0740*/  IMAD.MOV.U32 R4, RZ, RZ, 0x1 ;  /* 0x00000001ff047424 */ /* 0x000fe200078e00ff */
[----:B------:R-:W-:Y:S01]  /*0750*/  ISETP.LT.U32.AND P0, PT, R10, 0x2, !P0 ;  /* 0x000000020a00780c */ /* 0x000fe20004701070 */
[----:B---3--:R-:W-:-:S03]  /*0760*/  IMAD R6, R11, R12, R2 ;  /* 0x0000000c0b067224 */ /* 0x008fc600078e0202 */
[----:B------:R-:W-:Y:S01]  /*0770*/  @P2 LEA.HI R5, R10, R10, RZ, 0x1 ;  /* 0x0000000a0a052211 */ /* 0x000fe200078f08ff */
[----:B------:R-:W2:Y:S02]  /*0780*/  FENCE.VIEW.ASYNC.S ;  /* 0x00000000000073c6 */ /* 0x000ea40000000000 */
[----:B--2---:R0:W2:Y:S01]  /*0790*/  @!UP0 SYNCS.EXCH.64 URZ, [UR6+0x60], UR4 ;  /* 0x00006004063f85b2 */ /* 0x0040a20008000100 */
[----:B------:R-:W-:-:S04]  /*07a0*/  @P2 SHF.R.S32.HI R5, RZ, 0x1, R5 ;  /* 0x00000001ff052819 */ /* 0x000fc80000011405 */
[----:B------:R-:W-:Y:S02]  /*07b0*/  @P2 ISETP.NE.AND P3, PT, R5, R6, PT ;  /* 0x000000060500220c */ /* 0x000fe40003f65270 */
[----:B------:R-:W-:Y:S02]  /*07c0*/  SEL R5, RZ, 0x1, !P0 ;  /* 0x00000001ff057807 */ /* 0x000fe40004000000 */
[----:B------:R-:W-:Y:S02]  /*07d0*/  @P2 SEL R4, RZ, 0x1, P3 ;  /* 0x00000001ff042807 */ /* 0x000fe40001800000 */
[----:B-1----:R-:W-:Y:S02]  /*07e0*/  ISETP.EQ.U32.AND P4, PT, R7, 0x1, PT ;  /* 0x000000010700780c */ /* 0x002fe40003f82070 */
[----:B------:R-:W-:Y:S01]  /*07f0*/  LOP3.LUT R4, R4, R5, RZ, 0xc0, !PT ;  /* 0x0000000504047212 */ /* 0x000fe200078ec0ff */
[----:B------:R0:W1:Y:S01]  /*0800*/  @!UP1 SYNCS.EXCH.64 URZ, [UR6+0x68], UR4 ;  /* 0x00006804063f95b2 */ /* 0x0000620008000100 */
[----:B------:R-:W-:-:S03]  /*0810*/  NOP ;  /* 0x0000000000007918 */ /* 0x000fc60000000000 */
[----:B------:R0:W-:Y:S06]  /*0820*/  STL [R1+0x78], R4 ;  /* 0x0000780401007387 */ /* 0x0001ec0000100800 */
[----:B--2---:R-:W-:Y:S05]  /*0830*/  @!P4 BRA `(.L_x_3) ;  /* 0x000000000008c947 */ /* 0x004fea0003800000 */
[----:B-1--4-:R-:W-:Y:S01]  /*0840*/  UCGABAR_ARV ;  /* 0x00000000000079c7 */ /* 0x012fe20008000000 */
[----:B------:R-:W-:Y:S05]  /*0850*/  BRA `(.L_x_4) ;  /* 0x0000000000047947 */ /* 0x000fea0003800000 */
.L_x_3:
[----:B-1--4-:R-:W-:Y:S01]  /*0860*/  NOP ;  /* 0x0000000000007918 */ /* 0x012fe20000000000 */
.L_x_4:
[----:B------:R-:W1:Y:S01]  /*0870*/  LDC R3, c[0x0][0x65c] ;  /* 0x00019700ff037b82 */ /* 0x000e620000000800 */
[----:B0-----:R-:W-:Y:S02]  /*0880*/  IMAD.U32 R4, RZ, RZ, UR9 ;  /* 0x00000009ff047e24 */ /* 0x001fe4000f8e00ff */
[----:B------:R-:W-:Y:S01]  /*0890*/  IMAD.MOV.U32 R5, RZ, RZ, RZ ;  /* 0x000000ffff057224 */ /* 0x000fe200078e00ff */
[----:B-1----:R-:W-:-:S13]  /*08a0*/  ISETP.NE.AND P2, PT, R3, 0x1, PT ;  /* 0x000000010300780c */ /* 0x002fda0003f45270 */
[----:B------:R-:W0:Y:S01]  /*08b0*/  @P2 LDC R7, c[0x0][0x10] ;  /* 0x00000400ff072b82 */ /* 0x000e220000000800 */
[----:B------:R-:W-:Y:S02]  /*08c0*/  @P2 IMAD.MOV.U32 R3, RZ, RZ, RZ ;  /* 0x000000ffff032224 */ /* 0x000fe400078e00ff */
[----:B------:R-:W-:-:S05]  /*08d0*/  @P2 IMAD.MOV.U32 R13, RZ, RZ, RZ ;  /* 0x000000ffff0d2224 */ /* 0x000fca00078e00ff */
[----:B------:R-:W1:Y:S01]  /*08e0*/  @!P2 LDC R9, c[0x0][0xc] ;  /* 0x00000300ff09ab82 */ /* 0x000e620000000800 */
[----:B0-----:R-:W-:-:S04]  /*08f0*/  @P2 IMAD.WIDE.U32 R6, R7, UR9, R2 ;  /* 0x0000000907062c25 */ /* 0x001fc8000f8e0002 */
[----:B------:R-:W-:Y:S02]  /*0900*/  @P2 IMAD.MOV.U32 R19, RZ, RZ, R6 ;  /* 0x000000ffff132224 */ /* 0x000fe400078e0006 */
[----:B------:R-:W-:Y:S02]  /*0910*/  @P2 IMAD.IADD R23, R7, 0x1, R13 ;  /* 0x0000000107172824 */ /* 0x000fe400078e020d */
[----:B-1----:R-:W-:-:S04]  /*0920*/  @!P2 IMAD.WIDE.U32 R4, R2, R9, R4 ;  /* 0x000000090204a225 */ /* 0x002fc800078e0004 */
[----:B------:R-:W-:Y:S02]  /*0930*/  @!P2 IMAD.MOV.U32 R19, RZ, RZ, R4 ;  /* 0x000000ffff13a224 */ /* 0x000fe400078e0004 */
[----:B------:R-:W-:-:S03]  /*0940*/  @!P2 IMAD.MOV.U32 R23, RZ, RZ, R5 ;  /* 0x000000ffff17a224 */ /* 0x000fc600078e0005 */
[----:B------:R0:W-:Y:S04]  /*0950*/  STL [R1+0x84], R19 ;  /* 0x0000841301007387 */ /* 0x0001e80000100800 */
[----:B------:R0:W-:Y:S01]  /*0960*/  STL [R1+0x80], R23 ;  /* 0x0000801701007387 */ /* 0x0001e20000100800 */
[----:B------:R-:W-:Y:S05]  /*0970*/  @!P4 BRA `(.L_x_5) ;  /* 0x00000000000cc947 */ /* 0x000fea0003800000 */
[----:B------:R-:W-:Y:S01]  /*0980*/  UCGABAR_WAIT ;  /* 0x0000000000007dc7 */ /* 0x000fe20008000000 */
[----:B------:R-:W-:Y:S01]  /*0990*/  CCTL.IVALL ;  /* 0x00000000ff00798f */ /* 0x000fe20002000000 */
[----:B------:R-:W-:Y:S05]  /*09a0*/  BRA `(.L_x_6) ;  /* 0x0000000000047947 */ /* 0x000fea0003800000 */
.L_x_5:
[----:B------:R-:W-:Y:S06]  /*09b0*/  BAR.SYNC.DEFER_BLOCKING 0x0 ;  /* 0x0000000000007b1d */ /* 0x000fec0000010000 */
.L_x_6:
[----:B------:R-:W-:Y:S05]  /*09c0*/  @!P1 BRA `(.L_x_7) ;  /* 0x000000e000a49947 */ /* 0x000fea0003800000 */
[----:B------:R-:W-:-:S06]  /*09d0*/  UISETP.GT.U32.AND UP0, UPT, UR10, 0x1, UPT ;  /* 0x000000010a00788c */ /* 0x000fcc000bf04070 */
[----:B------:R-:W-:-:S13]  /*09e0*/  PLOP3.LUT P0, PT, PT, PT, UP0, 0x80, 0x0 ;  /* 0x000000000000781c */ /* 0x000fda0003f0f008 */
[----:B------:R-:W-:Y:S05]  /*09f0*/  @P0 EXIT ;  /* 0x000000000000094d */ /* 0x000fea0003800000 */
[----:B------:R-:W-:Y:S01]  /*0a00*/  IMAD.MOV.U32 R6, RZ, RZ, -0x1 ;  /* 0xffffffffff067424 */ /* 0x000fe200078e00ff */
[----:B------:R-:W-:Y:S01]  /*0a10*/  ULDC.64 UR4, c[0x0][0x650] ;  /* 0x0001940000047ab9 */ /* 0x000fe20000000a00 */
[----:B------:R-:W-:Y:S01]  /*0a20*/  IMAD.MOV.U32 R5, RZ, RZ, -0x1 ;  /* 0xffffffffff057424 */ /* 0x000fe200078e00ff */
[----:B------:R-:W-:Y:S01]  /*0a30*/  ISETP.GE.U32.AND P0, PT, R19, UR4, PT ;  /* 0x0000000413007c0c */ /* 0x000fe2000bf06070 */
[----:B------:R-:W-:Y:S01]  /*0a40*/  UMOV UR22, 0xffffffff ;  /* 0xffffffff00167882 */ /* 0x000fe20000000000 */
[----:B------:R1:W-:Y:S01]  /*0a50*/  STL [R1+0x8c], R6 ;  /* 0x00008c0601007387 */ /* 0x0003e20000100800 */
[----:B------:R-:W-:Y:S02]  /*0a60*/  PRMT R4, RZ, 0x7610, R4 ;  /* 0x00007610ff047816 */ /* 0x000fe40000000004 */
[----:B------:R-:W-:Y:S01]  /*0a70*/  ISETP.GE.U32.AND.EX P0, PT, R23, UR5, PT, P0 ;  /* 0x0000000517007c0c */ /* 0x000fe2000bf06100 */
[----:B------:R1:W-:-:S12]  /*0a80*/  STL [R1+0x88], R5 ;  /* 0x0000880501007387 */ /* 0x0003d80000100800 */
[----:B-1----:R-:W-:Y:S05]  /*0a90*/  @P0 BRA `(.L_x_8) ;  /* 0x0000000400380947 */ /* 0x002fea0003800000 */
[----:B------:R-:W1:Y:S01]  /*0aa0*/  LDC.64 R14, c[0x0][0x628] ;  /* 0x00018a00ff0e7b82 */ /* 0x000e620000000a00 */
[----:B------:R-:W-:Y:S02]  /*0ab0*/  IMAD.MOV.U32 R4, RZ, RZ, R19 ;  /* 0x000000ffff047224 */ /* 0x000fe400078e0013 */
[----:B------:R-:W-:-:S05]  /*0ac0*/  IMAD.MOV.U32 R5, RZ, RZ, R23 ;  /* 0x000000ffff057224 */ /* 0x000fca00078e0017 */
[----:B------:R-:W2:Y:S08]  /*0ad0*/  LDC R10, c[0x0][0x630] ;  /* 0x00018c00ff0a7b82 */ /* 0x000eb00000000800 */
[----:B------:R-:W3:Y:S01]  /*0ae0*/  LDC.64 R16, c[0x0][0x620] ;  /* 0x00018800ff107b82 */ /* 0x000ee20000000a00 */
[----:B-1----:R-:W-:-:S04]  /*0af0*/  ISETP.NE.U32.AND P0, PT, R14, RZ, PT ;  /* 0x000000ff0e00720c */ /* 0x002fc80003f05070 */
[----:B------:R-:W-:-:S13]  /*0b00*/  ISETP.NE.AND.EX P0, PT, R15, RZ, PT, P0 ;  /* 0x000000ff0f00720c */ /* 0x000fda0003f05300 */
[----:B--23--:R-:W-:Y:S05]  /*0b10*/  @!P0 BRA `(.L_x_9) ;  /* 0x0000000000288947 */ /* 0x00cfea0003800000 */
[----:B------:R-:W1:Y:S02]  /*0b20*/  LDC R9, c[0x0][0x634] ;  /* 0x00018d00ff097b82 */ /* 0x000e640000000800 */
[----:B-1----:R-:W-:-:S05]  /*0b30*/  IADD3 R9, P0, R19, R9, RZ ;  /* 0x0000000913097210 */ /* 0x002fca0007f1e0ff */
[----:B------:R-:W-:-:S04]  /*0b40*/  IMAD.X R13, RZ, RZ, R23, P0 ;  /* 0x000000ffff0d7224 */ /* 0x000fc800000e0617 */
[----:B------:R-:W-:-:S04]  /*0b50*/  IMAD.WIDE.U32 R4, R13, R14, RZ ;  /* 0x0000000e0d047225 */ /* 0x000fc800078e00ff */
[----:B------:R-:W-:-:S04]  /*0b60*/  IMAD.WIDE.U32 R6, P0, R9, R15, R4 ;  /* 0x0000000f09067225 */ /* 0x000fc80007800004 */
[----:B------:R-:W-:-:S04]  /*0b70*/  IMAD.WIDE.U32 R4, R9, R14, RZ ;  /* 0x0000000e09047225 */ /* 0x000fc800078e00ff */
[----:B------:R-:W-:Y:S01]  /*0b80*/  IMAD.X R9, RZ, RZ, RZ, P0 ;  /* 0x000000ffff097224 */ /* 0x000fe200000e06ff */
[----:B------:R-:W-:Y:S01]  /*0b90*/  IADD3 RZ, P0, R5, R6, RZ ;  /* 0x0000000605ff7210 */ /* 0x000fe20007f1e0ff */
[----:B------:R-:W-:-:S04]  /*0ba0*/  IMAD.MOV.U32 R8, RZ, RZ, R7 ;  /* 0x000000ffff087224 */ /* 0x000fc800078e0007 */
[----:B------:R-:W-:-:S08]  /*0bb0*/  IMAD.WIDE.U32.X R4, R13, R15, R8, P0 ;  /* 0x0000000f0d047225 */ /* 0x000fd000000e0408 */
.L_x_9:
[----:B------:R-:W1:Y:S01]  /*0bc0*/  LDC.64 R20, c[0x0][0x640] ;  /* 0x00019000ff147b82 */ /* 0x000e620000000a00 */
[-C--:B------:R-:W-:Y:S01]  /*0bd0*/  SHF.R.U64 R22, R4, R10.reuse, R5 ;  /* 0x0000000a04167219 */ /* 0x080fe20000001205 */
[----:B------:R-:W-:Y:S01]  /*0be0*/  IMAD.MOV.U32 R4, RZ, RZ, R19 ;  /* 0x000000ffff047224 */ /* 0x000fe200078e0013 */
[----:B------:R-:W-:Y:S01]  /*0bf0*/  SHF.R.U32.HI R3, RZ, R10, R5 ;  /* 0x0000000aff037219 */ /* 0x000fe20000011605 */
[----:B------:R-:W-:Y:S01]  /*0c00*/  IMAD.MOV.U32 R5, RZ, RZ, R23 ;  /* 0x000000ffff057224 */ /* 0x000fe200078e0017 */
[----:B------:R-:W-:Y:S01]  /*0c10*/  IADD3 R7, P0, RZ, -R22, RZ ;  /* 0x80000016ff077210 */ /* 0x000fe20007f1e0ff */
[----:B0-----:R-:W-:Y:S02]  /*0c20*/  IMAD R23, R11, R12, R2 ;  /* 0x0000000c0b177224 */ /* 0x001fe400078e0202 */
[----:B------:R-:W0:Y:S01]  /*0c30*/  LDC R8, c[0x0][0x618] ;  /* 0x00018600ff087b82 */ /* 0x000e220000000800 */
[----:B------:R-:W-:Y:S02]  /*0c40*/  IMAD.MOV.U32 R11, RZ, RZ, 0x1 ;  /* 0x00000001ff0b7424 */ /* 0x000fe400078e00ff */
[----:B------:R-:W-:-:S02]  /*0c50*/  IMAD.X R3, RZ, RZ, ~R3, P0 ;  /* 0x000000ffff037224 */ /* 0x000fc400000e0e03 */
[----:B------:R-:W-:-:S03]  /*0c60*/  IMAD.WIDE.U32 R4, R7, R16, R4 ;  /* 0x0000001007047225 */ /* 0x000fc600078e0004 */
[----:B------:R-:W2:Y:S01]  /*0c70*/  LDC R14, c[0x0][0x608] ;  /* 0x00018200ff0e7b82 */ /* 0x000ea20000000800 */
[----:B------:R-:W-:-:S04]  /*0c80*/  IMAD R6, R3, R16, RZ ;  /* 0x0000001003067224 */ /* 0x000fc800078e02ff */
[----:B------:R-:W-:-:S03]  /*0c90*/  IMAD R3, R7, R17, R6 ;  /* 0x0000001107037224 */ /* 0x000fc600078e0206 */
[----:B------:R-:W3:Y:S01]  /*0ca0*/  LDC R18, c[0x0][0x658] ;  /* 0x00019600ff127b82 */ /* 0x000ee20000000800 */
[----:B------:R-:W-:Y:S01]  /*0cb0*/  IMAD.IADD R3, R5, 0x1, R3 ;  /* 0x0000000105037824 */ /* 0x000fe200078e0203 */
[----:B-1----:R-:W-:Y:S01]  /*0cc0*/  ISETP.NE.U32.AND P0, PT, R20, RZ, PT ;  /* 0x000000ff1400720c */ /* 0x002fe20003f05070 */
[----:B------:R-:W-:-:S03]  /*0cd0*/  IMAD.MOV.U32 R5, RZ, RZ, -0x1 ;  /* 0xffffffffff057424 */ /* 0x000fc600078e00ff */
[----:B------:R-:W-:Y:S02]  /*0ce0*/  ISETP.NE.AND.EX P0, PT, R21, RZ, PT, P0 ;  /* 0x000000ff1500720c */ /* 0x000fe40003f05300 */
[----:B------:R-:W1:Y:S01]  /*0cf0*/  LDC R13, c[0x0][0x600] ;  /* 0x00018000ff0d7b82 */ /* 0x000e620000000800 */
[-CC-:B0-----:R-:W-:Y:S02]  /*0d00*/  SHF.R.U64 R10, R4, R8.reuse, R3.reuse ;  /* 0x00000008040a7219 */ /* 0x181fe40000001203 */
[----:B------:R-:W-:-:S05]  /*0d10*/  SHF.R.U32.HI R3, RZ, R8, R3 ;  /* 0x00000008ff037219 */ /* 0x000fca0000011603 */
[----:B------:R-:W0:Y:S01]  /*0d20*/  LDC R15, c[0x0][0x648] ;  /* 0x00019200ff0f7b82 */ /* 0x000e220000000800 */
[-CC-:B--2---:R-:W-:Y:S02]  /*0d30*/  SHF.R.U64 R19, R10, R14.reuse, R3.reuse ;  /* 0x0000000e0a137219 */ /* 0x184fe40000001203 */
[----:B------:R-:W-:-:S05]  /*0d40*/  SHF.R.U32.HI R3, RZ, R14, R3 ;  /* 0x0000000eff037219 */ /* 0x000fca0000011603 */
[----:B------:R-:W2:Y:S01]  /*0d50*/  LDC R17, c[0x0][0x638] ;  /* 0x00018e00ff117b82 */ /* 0x000ea20000000800 */
[-C--:B---3--:R-:W-:Y:S02]  /*0d60*/  SHF.L.U32 R2, R5, R18.reuse, RZ ;  /* 0x0000001205027219 */ /* 0x088fe400000006ff */
[--C-:B------:R-:W-:Y:S02]  /*0d70*/  SHF.R.U64 R12, R19, R18, R3.reuse ;  /* 0x00000012130c7219 */ /* 0x100fe40000001203 */
[----:B------:R-:W-:Y:S02]  /*0d80*/  LOP3.LUT R8, RZ, R2, RZ, 0x33, !PT ;  /* 0x00000002ff087212 */ /* 0x000fe400078e33ff */
[----:B------:R-:W-:Y:S01]  /*0d90*/  SHF.R.U32.HI R3, RZ, R18, R3 ;  /* 0x00000012ff037219 */ /* 0x000fe20000011603 */
[----:B------:R-:W3:Y:S01]  /*0da0*/  LDC R16, c[0x0][0x610] ;  /* 0x00018400ff107b82 */ /* 0x000ee20000000800 */
[----:B------:R-:W-:Y:S01]  /*0db0*/  IMAD.MOV.U32 R2, RZ, RZ, R12 ;  /* 0x000000ffff027224 */ /* 0x000fe200078e000c */
[----:B------:R-:W-:Y:S06]  /*0dc0*/  @!P0 BRA `(.L_x_10) ;  /* 0x0000000000288947 */ /* 0x000fec0003800000 */
[----:B------:R-:W4:Y:S02]  /*0dd0*/  LDC R7, c[0x0][0x64c] ;  /* 0x00019300ff077b82 */ /* 0x000f240000000800 */
[----:B----4-:R-:W-:-:S05]  /*0de0*/  IADD3 R7, P0, R12, R7, RZ ;  /* 0x000000070c077210 */ /* 0x010fca0007f1e0ff */
        /* <DEDUP_REMOVED lines=8> */
.L_x_10:
[----:B0-----:R-:W-:Y:S01]  /*0e70*/  SHF.R.U64 R4, R2, R15, R3 ;  /* 0x0000000f02047219 */ /* 0x001fe20000001203 */
[----:B-1----:R-:W-:Y:S01]  /*0e80*/  VIADD R5, R13, 0xffffffff ;  /* 0xffffffff0d057836 */ /* 0x002fe20000000000 */
[----:B------:R-:W-:Y:S02]  /*0e90*/  SHF.L.U32 R2, R11, R18, RZ ;  /* 0x000000120b027219 */ /* 0x000fe400000006ff */
[----:B------:R-:W-:Y:S01]  /*0ea0*/  LOP3.LUT R3, R19, R8, RZ, 0xc0, !PT ;  /* 0x0000000813037212 */ /* 0x000fe200078ec0ff */
[----:B------:R-:W-:Y:S01]  /*0eb0*/  IMAD.MOV R6, RZ, RZ, -R4 ;  /* 0x000000ffff067224 */ /* 0x000fe200078e0a04 */
[----:B------:R-:W-:Y:S02]  /*0ec0*/  SEL R0, R0, R23, !P2 ;  /* 0x0000001700007207 */ /* 0x000fe40005000000 */
[----:B------:R-:W-:Y:S01]  /*0ed0*/  LOP3.LUT R5, R10, R5, RZ, 0xc0, !PT ;  /* 0x000000050a057212 */ /* 0x000fe200078ec0ff */
[----:B------:R-:W-:Y:S01]  /*0ee0*/  IMAD R3, R2, R4, R3 ;  /* 0x0000000402037224 */ /* 0x000fe200078e0203 */
[----:B------:R-:W-:Y:S01]  /*0ef0*/  R2UR UR22, R22 ;  /* 0x00000000161672ca */ /* 0x000fe200000e0000 */
[----:B--2---:R-:W-:-:S02]  /*0f00*/  IMAD R2, R6, R17, R12 ;  /* 0x0000001106027224 */ /* 0x004fc400078e020c */
[----:B---3--:R-:W-:Y:S02]  /*0f10*/  IMAD R0, R3, R16, R0 ;  /* 0x0000001003007224 */ /* 0x008fe400078e0200 */
[----:B------:R-:W-:Y:S02]  /*0f20*/  IMAD R3, R2, R13, R5 ;  /* 0x0000000d02037224 */ /* 0x000fe400078e0205 */
[----:B------:R-:W-:-:S03]  /*0f30*/  IMAD.MOV.U32 R4, RZ, RZ, 0x1 ;  /* 0x00000001ff047424 */ /* 0x000fc600078e00ff */
[----:B------:R-:W-:Y:S02]  /*0f40*/  SEL R2, R3, R0, !P2 ;  /* 0x0000000003027207 */ /* 0x000fe40005000000 */
[----:B------:R-:W-:-:S03]  /*0f50*/  SEL R0, R0, R3, !P2 ;  /* 0x0000000300007207 */ /* 0x000fc60005000000 */
[----:B------:R1:W-:Y:S04]  /*0f60*/  STL [R1+0x88], R2 ;  /* 0x0000880201007387 */ /* 0x0003e80000100800 */
[----:B------:R1:W-:Y:S02]  /*0f70*/  STL [R1+0x8c], R0 ;  /* 0x00008c0001007387 */ /* 0x0003e40000100800 */
.L_x_8:
[----:B------:R-:W-:-:S08]  /*0f80*/  NOP ;  /* 0x0000000000007918 */ /* 0x000fd00000000000 */
[----:B------:R-:W2:Y:S02]  /*0f90*/  USETMAXREG.TRY_ALLOC.CTAPOOL UP0, 0xe8 ;  /* 0x000000e8000079c8 */ /* 0x000ea40008000600 */
[----:B--2---:R-:W-:-:S13]  /*0fa0*/  PLOP3.LUT P0, PT, PT, PT, UP0, 0x80, 0x0 ;  /* 0x000000000000781c */ /* 0x004fda0003f0f008 */
[----:B------:R-:W-:Y:S05]  /*0fb0*/  @!P0 BRA `(.L_x_8) ;  /* 0xfffffffc00f08947 */ /* 0x000fea000383ffff */
[----:B------:R-:W-:Y:S01]  /*0fc0*/  ULDC.64 UR4, c[0x0][0x598] ;  /* 0x0001660000047ab9 */ /* 0x000fe20000000a00 */
[----:B------:R-:W-:Y:S01]  /*0fd0*/  ULDC.64 UR16, c[0x0][0x208] ;  /* 0x0000820000107ab9 */ /* 0x000fe20000000a00 */
[----:B------:R-:W-:-:S04]  /*0fe0*/  ISETP.NE.U32.AND P0, PT, RZ, UR4, PT ;  /* 0x00000004ff007c0c */ /* 0x000fc8000bf05070 */
[----:B------:R-:W-:-:S13]  /*0ff0*/  ISETP.NE.AND.EX P0, PT, RZ, UR5, PT, P0 ;  /* 0x00000005ff007c0c */ /* 0x000fda000bf05300 */
[----:B------:R-:W-:Y:S05]  /*1000*/  @!P0 BRA `(.L_x_11) ;  /* 0x0000000000208947 */ /* 0x000fea0003800000 */
[----:B-1----:R-:W1:Y:S02]  /*1010*/  LDC.64 R2, c[0x0][0x598] ;  /* 0x00016600ff027b82 */ /* 0x002e640000000a00 */
[----:B-1----:R-:W2:Y:S02]  /*1020*/  LDG.E.64 R2, desc[UR16][R2.64] ;  /* 0x0000001002027981 */ /* 0x002ea4000c1e1b00 */
[----:B--2---:R-:W-:-:S04]  /*1030*/  ISETP.NE.U32.AND P0, PT, R2, RZ, PT ;  /* 0x000000ff0200720c */ /* 0x004fc80003f05070 */
[----:B------:R-:W-:-:S13]  /*1040*/  ISETP.NE.AND.EX P0, PT, R3, RZ, PT, P0 ;  /* 0x000000ff0300720c */ /* 0x000fda0003f05300 */
[----:B------:R-:W-:Y:S05]  /*1050*/  @!P0 BRA `(.L_x_11) ;  /* 0x00000000000c8947 */ /* 0x000fea0003800000 */
[----:B------:R-:W2:Y:S02]  /*1060*/  LD.E R2, desc[UR16][R2.64] ;  /* 0x0000001002027980 */ /* 0x000ea4000c101900 */
[----:B--2---:R-:W-:Y:S01]  /*1070*/  R2UR UR20, R2 ;  /* 0x00000000021472ca */ /* 0x004fe200000e0000 */
[----:B------:R-:W-:-:S14]  /*1080*/  BRA `(.L_x_12) ;  /* 0x0000000000247947 */ /* 0x000fdc0003800000 */
.L_x_11:
[----:B------:R-:W-:Y:S02]  /*1090*/  ULDC.64 UR4, c[0x0][0x588] ;  /* 0x0001620000047ab9 */ /* 0x000fe40000000a00 */
[----:B------:R-:W-:-:S04]  /*10a0*/  ISETP.NE.U32.AND P0, PT, RZ, UR4, PT ;  /* 0x00000004ff007c0c */ /* 0x000fc8000bf05070 */
[----:B------:R-:W-:-:S13]  /*10b0*/  ISETP.NE.AND.EX P0, PT, RZ, UR5, PT, P0 ;  /* 0x00000005ff007c0c */ /* 0x000fda000bf05300 */
[----:B------:R-:W-:Y:S05]  /*10c0*/  @!P0 BRA `(.L_x_13) ;  /* 0x0000000000108947 */ /* 0x000fea0003800000 */
[----:B-1----:R-:W1:Y:S02]  /*10d0*/  LDC.64 R2, c[0x0][0x588] ;  /* 0x00016200ff027b82 */ /* 0x002e640000000a00 */
[----:B-1----:R-:W2:Y:S02]  /*10e0*/  LDG.E R2, desc[UR16][R2.64] ;  /* 0x0000001002027981 */ /* 0x002ea4000c1e1900 */
[----:B--2---:R-:W-:Y:S01]  /*10f0*/  R2UR UR20, R2 ;  /* 0x00000000021472ca */ /* 0x004fe200000e0000 */
[----:B------:R-:W-:-:S14]  /*1100*/  BRA `(.L_x_12) ;  /* 0x0000000000047947 */ /* 0x000fdc0003800000 */
.L_x_13:
[----:B------:R-:W-:-:S05]  /*1110*/  ULDC UR20, c[0x0][0x580] ;  /* 0x0001600000147ab9 */ /* 0x000fca0000000800 */
.L_x_12:
[----:B------:R-:W-:Y:S02]  /*1120*/  ULDC.64 UR4, c[0x0][0x5a0] ;  /* 0x0001680000047ab9 */ /* 0x000fe40000000a00 */
        /* <DEDUP_REMOVED lines=11> */
.L_x_14:
        /* <DEDUP_REMOVED lines=8> */
.L_x_16:
[----:B------:R-:W-:-:S05]  /*1260*/  ULDC UR19, c[0x0][0x584] ;  /* 0x0001610000137ab9 */ /* 0x000fca0000000800 */
.L_x_15:
[----:B------:R-:W-:-:S13]  /*1270*/  LOP3.LUT P0, RZ, R4, 0xff, RZ, 0xc0, !PT ;  /* 0x000000ff04ff7812 */ /* 0x000fda000780c0ff */
[----:B------:R-:W-:Y:S05]  /*1280*/  @!P0 EXIT ;  /* 0x000000000000894d */ /* 0x000fea0003800000 */
[----:B------:R-:W-:Y:S01]  /*1290*/  ULDC UR4, c[0x0][0x28c] ;  /* 0x0000a30000047ab9 */ /* 0x000fe20000000800 */
[----:B------:R-:W-:Y:S02]  /*12a0*/  ULOP3.LUT UR21, UR13, 0x1, URZ, 0xfc, !UPT ;  /* 0x000000010d157892 */ /* 0x000fe4000f8efc3f */
[----:B------:R-:W-:-:S04]  /*12b0*/  UIADD3 UR4, UR4, 0x3f, URZ ;  /* 0x0000003f04047890 */ /* 0x000fc8000fffe03f */
[----:B------:R-:W-:-:S04]  /*12c0*/  USHF.R.S32.HI UR5, URZ, 0x1f, UR4 ;  /* 0x0000001f3f057899 */ /* 0x000fc80008011404 */
[----:B------:R-:W-:-:S03]  /*12d0*/  ULEA.HI UR5, UR5, UR4, URZ, 0x6 ;  /* 0x0000000405057291 */ /* 0x000fc6000f8f303f */
[----:B------:R-:W-:Y:S01]  /*12e0*/  UMOV UR4, URZ ;  /* 0x0000003f00047c82 */ /* 0x000fe20008000000 */
[----:B------:R-:W-:-:S03]  /*12f0*/  USHF.R.S32.HI UR12, URZ, 0x6, UR5 ;  /* 0x000000063f0c7899 */ /* 0x000fc60008011405 */
[----:B------:R-:W-:-:S09]  /*1300*/  UMOV UR5, URZ ;  /* 0x0000003f00057c82 */ /* 0x000fd20008000000 */
.L_x_299:
[----:B-1----:R-:W1:Y:S01]  /*1310*/  S2R R0, SR_TID.X ;  /* 0x0000000000007919 */ /* 0x002e620000002100 */
[----:B--2---:R-:W2:Y:S01]  /*1320*/  S2UR UR11, SR_CgaCtaId ;  /* 0x00000000000b79c3 */ /* 0x004ea20000008800 */
[----:B------:R-:W-:Y:S01]  /*1330*/  UMOV UR14, 0x400 ;  /* 0x00000400000e7882 */ /* 0x000fe20000000000 */
[----:B------:R-:W-:Y:S01]  /*1340*/  UMOV UR6, URZ ;  /* 0x0000003f00067c82 */ /* 0x000fe20008000000 */
[----:B------:R-:W-:Y:S01]  /*1350*/  STL [R1+0x74], RZ ;  /* 0x000074ff01007387 */ /* 0x000fe20000100800 */
[----:B------:R-:W-:Y:S01]  /*1360*/  UMOV UR7, URZ ;  /* 0x0000003f00077c82 */ /* 0x000fe20008000000 */
[----:B------:R-:W-:Y:S01]  /*1370*/  UMOV UR8, URZ ;  /* 0x0000003f00087c82 */ /* 0x000fe20008000000 */
[----:B------:R-:W-:Y:S01]  /*1380*/  UMOV UR18, UR5 ;  /* 0x0000000500127c82 */ /* 0x000fe20008000000 */
[----:B------:R-:W-:Y:S01]  /*1390*/  STL [R1+0x70], RZ ;  /* 0x000070ff01007387 */ /* 0x000fe20000100800 */
[----:B---3--:R-:W3:Y:S01]  /*13a0*/  LDC R2, c[0x0][0x28c] ;  /* 0x0000a300ff027b82 */ /* 0x008ee20000000800 */
[----:B------:R-:W-:-:S02]  /*13b0*/  CS2R R4, SRZ ;  /* 0x0000000000047805 */ /* 0x000fc4000001ff00 */
[----:B------:R-:W-:Y:S01]  /*13c0*/  CS2R R6, SRZ ;  /* 0x0000000000067805 */ /* 0x000fe2000001ff00 */
[----:B------:R-:W-:Y:S01]  /*13d0*/  STL [R1+0x6c], RZ ;  /* 0x00006cff01007387 */ /* 0x000fe20000100800 */
[----:B------:R-:W-:Y:S02]  /*13e0*/  CS2R R8, SRZ ;  /* 0x0000000000087805 */ /* 0x000fe4000001ff00 */
[----:B------:R-:W-:Y:S02]  /*13f0*/  CS2R R10, SRZ ;  /* 0x00000000000a7805 */ /* 0x000fe4000001ff00 */
[----:B------:R-:W-:Y:S01]  /*1400*/  CS2R R12, SRZ ;  /* 0x00000000000c7805 */ /* 0x000fe2000001ff00 */
[----:B------:R-:W-:Y:S01]  /*1410*/  STL [R1+0x68], RZ ;  /* 0x000068ff01007387 */ /* 0x000fe20000100800 */
[----:B------:R-:W-:Y:S02]  /*1420*/  CS2R R14, SRZ ;  /* 0x00000000000e7805 */ /* 0x000fe4000001ff00 */
[----:B------:R-:W-:-:S02]  /*1430*/  CS2R R16, SRZ ;  /* 0x0000000000107805 */ /* 0x000fc4000001ff00 */
[----:B0-----:R-:W-:Y:S01]  /*1440*/  CS2R R18, SRZ ;  /* 0x0000000000127805 */ /* 0x001fe2000001ff00 */
[----:B------:R-:W-:Y:S01]  /*1450*/  STL [R1+0x64], RZ ;  /* 0x000064ff01007387 */ /* 0x000fe20000100800 */
[----:B------:R-:W-:Y:S02]  /*1460*/  CS2R R20, SRZ ;  /* 0x0000000000147805 */ /* 0x000fe4000001ff00 */
[----:B------:R-:W-:Y:S02]  /*1470*/  CS2R R22, SRZ ;  /* 0x0000000000167805 */ /* 0x000fe4000001ff00 */
[----:B------:R-:W-:Y:S01]  /*1480*/  CS2R R152, SRZ ;  /* 0x0000000000987805 */ /* 0x000fe2000001ff00 */
[----:B------:R-:W-:Y:S01]  /*1490*/  STL [R1+0x60], RZ ;  /* 0x000060ff01007387 */ /* 0x000fe20000100800 */
[----:B--2---:R-:W-:Y:S01]  /*14a0*/  ULEA UR14, UR11, UR14, 0x18 ;  /* 0x0000000e0b0e7291 */ /* 0x004fe2000f8ec03f */
[----:B------:R-:W-:Y:S02]  /*14b0*/  CS2R R154, SRZ ;  /* 0x00000000009a7805 */ /* 0x000fe4000001ff00 */
[----:B------:R-:W-:Y:S01]  /*14c0*/  CS2R R156, SRZ ;  /* 0x00000000009c7805 */ /* 0x000fe2000001ff00 */
[----:B------:R-:W-:Y:S01]  /*14d0*/  STL [R1+0x5c], RZ ;  /* 0x00005cff01007387 */ /* 0x000fe20000100800 */
[----:B------:R-:W-:-:S02]  /*14e0*/  CS2R R158, SRZ ;  /* 0x00000000009e7805 */ /* 0x000fc4000001ff00 */
[----:B------:R-:W-:Y:S02]  /*14f0*/  CS2R R160, SRZ ;  /* 0x0000000000a07805 */ /* 0x000fe4000001ff00 */
[----:B------:R-:W-:Y:S02]  /*1500*/  CS2R R162, SRZ ;  /* 0x0000000000a27805 */ /* 0x000fe4000001ff00 */
[----:B-1----:R-:W-:Y:S01]  /*1510*/  LOP3.LUT R0, R0, 0x80, RZ, 0xc0, !PT ;  /* 0x0000008000007812 */ /* 0x002fe200078ec0ff */
[----:B------:R-:W-:Y:S01]  /*1520*/  STL [R1+0x58], RZ ;  /* 0x000058ff01007387 */ /* 0x000fe20000100800 */
[----:B---3--:R-:W-:Y:S02]  /*1530*/  ISETP.GE.AND P0, PT, R2, 0x1, PT ;  /* 0x000000010200780c */ /* 0x008fe40003f06270 */
[----:B------:R-:W-:Y:S02]  /*1540*/  CS2R R2, SRZ ;  /* 0x0000000000027805 */ /* 0x000fe4000001ff00 */
[----:B------:R-:W-:Y:S01]  /*1550*/  SHF.R.U32.HI R0, RZ, 0x7, R0 ;  /* 0x00000007ff007819 */ /* 0x000fe20000011600 */
[----:B------:R-:W-:Y:S01]  /*1560*/  STL [R1+0x54], RZ ;  /* 0x000054ff01007387 */ /* 0x000fe20000100800 */
[----:B------:R-:W-:-:S02]  /*1570*/  CS2R R164, SRZ ;  /* 0x0000000000a47805 */ /* 0x000fc4000001ff00 */
[----:B------:R-:W-:Y:S02]  /*1580*/  CS2R R166, SRZ ;  /* 0x0000000000a67805 */ /* 0x000fe4000001ff00 */
[----:B------:R-:W-:Y:S01]  /*1590*/  CS2R R168, SRZ ;  /* 0x0000000000a87805 */ /* 0x000fe2000001ff00 */
[----:B------:R-:W-:Y:S01]  /*15a0*/  STL [R1+0x50], RZ ;  /* 0x000050ff01007387 */ /* 0x000fe20000100800 */
[----:B------:R-:W-:Y:S02]  /*15b0*/  CS2R R170, SRZ ;  /* 0x0000000000aa7805 */ /* 0x000fe4000001ff00 */
[----:B------:R-:W-:Y:S02]  /*15c0*/  CS2R R172, SRZ ;  /* 0x0000000000ac7805 */ /* 0x000fe4000001ff00 */
[----:B------:R-:W-:Y:S01]  /*15d0*/  CS2R R174, SRZ ;  /* 0x0000000000ae7805 */ /* 0x000fe2000001ff00 */
[----:B------:R-:W0:Y:S01]  /*15e0*/  SHFL.IDX PT, R0, R0, RZ, 0x1f ;  /* 0x00001fff00007589 */ /* 0x000e2200000e0000 */
[----:B------:R-:W-:-:S02]  /*15f0*/  CS2R R176, SRZ ;  /* 0x0000000000b07805 */ /* 0x000fc4000001ff00 */
[----:B------:R-:W-:Y:S02]  /*1600*/  CS2R R178, SRZ ;  /* 0x0000000000b27805 */ /* 0x000fe4000001ff00 */
[----:B------:R-:W-:Y:S01]  /*1610*/  CS2R R180, SRZ ;  /* 0x0000000000b47805 */ /* 0x000fe2000001ff00 */
[----:B------:R1:W-:Y:S01]  /*1620*/  STL [R1+0x4c], RZ ;  /* 0x00004cff01007387 */ /* 0x0003e20000100800 */
[----:B------:R-:W-:Y:S02]  /*1630*/  CS2R R182, SRZ ;  /* 0x0000000000b67805 */ /* 0x000fe4000001ff00 */
[----:B------:R-:W-:Y:S02]  /*1640*/  CS2R R184, SRZ ;  /* 0x0000000000b87805 */ /* 0x000fe4000001ff00 */
[----:B------:R-:W-:Y:S01]  /*1650*/  CS2R R186, SRZ ;  /* 0x0000000000ba7805 */ /* 0x000fe2000001ff00 */
[----:B------:R1:W-:Y:S01]  /*1660*/  STL [R1+0x48], RZ ;  /* 0x000048ff01007387 */ /* 0x0003e20000100800 */
        /* <DEDUP_REMOVED lines=14> */
[----:B------:R-:W-:Y:S02]  /*1750*/  CS2R R210, SRZ ;  /* 0x0000000000d27805 */ /* 0x000fe4000001ff00 */
[----:B0-----:R-:W-:Y:S01]  /*1760*/  R2UR UR9, R0 ;  /* 0x00000000000972ca */ /* 0x001fe200000e0000 */
[----:B------:R1:W-:Y:S01]  /*1770*/  STL [R1+0x38], RZ ;  /* 0x000038ff01007387 */ /* 0x0003e20000100800 */
[----:B------:R-:W-:Y:S01]  /*1780*/  IMAD.MOV.U32 R0, RZ, RZ, RZ ;  /* 0x000000ffff007224 */ /* 0x000fe200078e00ff */
[----:B------:R-:W-:-:S02]  /*1790*/  CS2R R212, SRZ ;  /* 0x0000000000d47805 */ /* 0x000fc4000001ff00 */
[----:B------:R-:W-:Y:S01]  /*17a0*/  CS2R R214, SRZ ;  /* 0x0000000000d67805 */ /* 0x000fe2000001ff00 */
[----:B------:R1:W-:Y:S01]  /*17b0*/  STL [R1+0x34], RZ ;  /* 0x000034ff01007387 */ /* 0x0003e20000100800 */
[----:B------:R-:W-:Y:S02]  /*17c0*/  CS2R R216, SRZ ;  /* 0x0000000000d87805 */ /* 0x000fe4000001ff00 */
[----:B------:R-:W-:Y:S02]  /*17d0*/  CS2R R218, SRZ ;  /* 0x0000000000da7805 */ /* 0x000fe4000001ff00 */
[----:B------:R-:W-:Y:S01]  /*17e0*/  CS2R R220, SRZ ;  /* 0x0000000000dc7805 */ /* 0x000fe2000001ff00 */
[----:B------:R1:W-:Y:S01]  /*17f0*/  STL [R1+0x30], RZ ;  /* 0x000030ff01007387 */ /* 0x0003e20000100800 */
[----:B------:R-:W-:Y:S02]  /*1800*/  CS2R R222, SRZ ;  /* 0x0000000000de7805 */ /* 0x000fe4000001ff00 */
[----:B------:R-:W-:Y:S01]  /*1810*/  CS2R R224, SRZ ;  /* 0x0000000000e07805 */ /* 0x000fe2000001ff00 */
[----:B------:R-:W-:Y:S01]  /*1820*/  IMAD.MOV.U32 R226, RZ, RZ, RZ ;  /* 0x000000ffffe27224 */ /* 0x000fe200078e00ff */
[----:B------:R1:W-:Y:S01]  /*1830*/  STL [R1+0x2c], RZ ;  /* 0x00002cff01007387 */ /* 0x0003e20000100800 */
[----:B------:R-:W-:Y:S01]  /*1840*/  ULEA.HI UR10, UR9, UR9, URZ, 0x1 ;  /* 0x00000009090a7291 */ /* 0x000fe2000f8f083f */
[----:B------:R-:W-:Y:S01]  /*1850*/  IMAD.U32 R227, RZ, RZ, UR4 ;  /* 0x00000004ffe37e24 */ /* 0x000fe2000f8e00ff */
[----:B------:R-:W-:Y:S01]  /*1860*/  CS2R R24, SRZ ;  /* 0x0000000000187805 */ /* 0x000fe2000001ff00 */
[----:B------:R1:W-:Y:S01]  /*1870*/  STL [R1+0x28], RZ ;  /* 0x000028ff01007387 */ /* 0x0003e20000100800 */
[----:B------:R-:W-:Y:S01]  /*1880*/  ULOP3.LUT UR10, UR10, 0xffffe, URZ, 0xc0, !UPT ;  /* 0x000ffffe0a0a7892 */ /* 0x000fe2000f8ec03f */
[----:B------:R-:W-:-:S02]  /*1890*/  CS2R R26, SRZ ;  /* 0x00000000001a7805 */ /* 0x000fc4000001ff00 */
[----:B------:R-:W-:Y:S01]  /*18a0*/  CS2R R28, SRZ ;  /* 0x00000000001c7805 */ /* 0x000fe2000001ff00 */
[----:B------:R1:W-:Y:S01]  /*18b0*/  STL [R1+0x24], RZ ;  /* 0x000024ff01007387 */ /* 0x0003e20000100800 */
[----:B------:R-:W-:Y:S01]  /*18c0*/  UIADD3 UR10, UR9, -UR10, URZ ;  /* 0x8000000a090a7290 */ /* 0x000fe2000fffe03f */
[----:B----4-:R-:W-:Y:S02]  /*18d0*/  CS2R R30, SRZ ;  /* 0x00000000001e7805 */ /* 0x010fe4000001ff00 */
[----:B------:R-:W-:Y:S01]  /*18e0*/  CS2R R32, SRZ ;  /* 0x0000000000207805 */ /* 0x000fe2000001ff00 */
[----:B------:R1:W-:Y:S01]  /*18f0*/  STL [R1+0x20], RZ ;  /* 0x000020ff01007387 */ /* 0x0003e20000100800 */
[----:B------:R-:W-:Y:S01]  /*1900*/  ULEA UR10, UR10, UR14, 0xc ;  /* 0x0000000e0a0a7291 */ /* 0x000fe2000f8e603f */
[----:B------:R-:W-:Y:S02]  /*1910*/  CS2R R34, SRZ ;  /* 0x0000000000227805 */ /* 0x000fe4000001ff00 */
[----:B------:R-:W-:Y:S01]  /*1920*/  CS2R R36, SRZ ;  /* 0x0000000000247805 */ /* 0x000fe2000001ff00 */
[----:B------:R1:W-:Y:S01]  /*1930*/  STL [R1+0x1c], RZ ;  /* 0x00001cff01007387 */ /* 0x0003e20000100800 */
[----:B------:R-:W-:Y:S01]  /*1940*/  UIADD3 UR10, UR10, 0x100, URZ ;  /* 0x000001000a0a7890 */ /* 0x000fe2000fffe03f */
[----:B------:R-:W-:-:S02]  /*1950*/  CS2R R38, SRZ ;  /* 0x0000000000267805 */ /* 0x000fc4000001ff00 */
[----:B------:R-:W-:Y:S01]  /*1960*/  CS2R R40, SRZ ;  /* 0x0000000000287805 */ /* 0x000fe2000001ff00 */
[----:B------:R1:W-:Y:S01]  /*1970*/  STL [R1+0x18], RZ ;  /* 0x000018ff01007387 */ /* 0x0003e20000100800 */
[----:B------:R-:W-:Y:S01]  /*1980*/  USHF.R.U32.HI UR10, URZ, 0x4, UR10 ;  /* 0x000000043f0a7899 */ /* 0x000fe2000801160a */
[----:B------:R-:W-:Y:S02]  /*1990*/  CS2R R42, SRZ ;  /* 0x00000000002a7805 */ /* 0x000fe4000001ff00 */
[----:B------:R-:W-:Y:S01]  /*19a0*/  CS2R R44, SRZ ;  /* 0x00000000002c7805 */ /* 0x000fe2000001ff00 */
[----:B------:R1:W-:Y:S01]  /*19b0*/  STL [R1+0x14], RZ ;  /* 0x000014ff01007387 */ /* 0x0003e20000100800 */
[----:B------:R-:W-:Y:S01]  /*19c0*/  ULOP3.LUT UR15, UR10, 0x3fff, URZ, 0xc0, !UPT ;  /* 0x00003fff0a0f7892 */ /* 0x000fe2000f8ec03f */
        /* <DEDUP_REMOVED lines=18> */
[----:B------:R1:W-:Y:S01]  /*1af0*/  STL [R1], RZ ;  /* 0x000000ff01007387 */ /* 0x0003e20000100800 */
[----:B------:R-:W-:-:S02]  /*1b00*/  CS2R R74, SRZ ;  /* 0x00000000004a7805 */ /* 0x000fc4000001ff00 */
[----:B------:R-:W-:Y:S02]  /*1b10*/  CS2R R76, SRZ ;  /* 0x00000000004c7805 */ /* 0x000fe4000001ff00 */
[----:B------:R-:W-:Y:S02]  /*1b20*/  CS2R R78, SRZ ;  /* 0x00000000004e7805 */ /* 0x000fe4000001ff00 */
[----:B------:R-:W-:Y:S02]  /*1b30*/  CS2R R80, SRZ ;  /* 0x0000000000507805 */ /* 0x000fe4000001ff00 */
[----:B------:R-:W-:Y:S02]  /*1b40*/  CS2R R82, SRZ ;  /* 0x0000000000527805 */ /* 0x000fe4000001ff00 */
[----:B------:R-:W-:Y:S02]  /*1b50*/  CS2R R84, SRZ ;  /* 0x0000000000547805 */ /* 0x000fe4000001ff00 */
        /* <DEDUP_REMOVED lines=32> */
[----:B------:R-:W-:Y:S01]  /*1d60*/  CS2R R150, SRZ ;  /* 0x0000000000967805 */ /* 0x000fe2000001ff00 */
[----:B-1----:R-:W-:Y:S06]  /*1d70*/  @!P0 BRA `(.L_x_17) ;  /* 0x0000001000688947 */ /* 0x002fec0003800000 */
[----:B------:R-:W-:-:S06]  /*1d80*/  UISETP.NE.AND UP0, UPT, UR21, 0x3, UPT ;  /* 0x000000031500788c */ /* 0x000fcc000bf05270 */
[----:B------:R-:W-:-:S13]  /*1d90*/  PLOP3.LUT P1, PT, PT, PT, UP0, 0x80, 0x0 ;  /* 0x000000000000781c */ /* 0x000fda0003f2f008 */
[----:B------:R-:W-:Y:S05]  /*1da0*/  @!P1 BRA `(.L_x_18) ;  /* 0x0000000000049947 */ /* 0x000fea0003800000 */
[----:B------:R-:W-:Y:S01]  /*1db0*/  BPT.TRAP 0x1 ;  /* 0x000000040000795c */ /* 0x000fe20000300000 */
.L_x_18:
[----:B------:R-:W-:Y:S01]  /*1dc0*/  ULEA UR6, UR5, UR14, 0x3 ;  /* 0x0000000e05067291 */ /* 0x000fe2000f8e183f */
[----:B------:R-:W-:-:S05]  /*1dd0*/  IMAD.U32 R0, RZ, RZ, UR4 ;  /* 0x00000004ff007e24 */ /* 0x000fca000f8e00ff */
[----:B------:R-:W-:-:S04]  /*1de0*/  SHF.L.U32 R0, R0, 0x1f, RZ ;  /* 0x0000001f00007819 */ /* 0x000fc800000006ff */
[----:B------:R0:W1:Y:S01]  /*1df0*/  SYNCS.PHASECHK.TRANS64.TRYWAIT P0, [UR6], R0 ;  /* 0x00000000ff0075a7 */ /* 0x0000620008000146 */
[----:B------:R-:W-:Y:S05]  /*1e00*/  @!P1 BRA `(.L_x_19) ;  /* 0x0000000000049947 */ /* 0x000fea0003800000 */
[----:B------:R-:W-:Y:S01]  /*1e10*/  BPT.TRAP 0x1 ;  /* 0x000000040000795c */ /* 0x000fe20000300000 */
.L_x_19:
[----:B-1----:R-:W-:Y:S05]  /*1e20*/  @P0 BRA `(.L_x_20) ;  /* 0x0000000000080947 */ /* 0x002fea0003800000 */
[----:B------:R-:W1:Y:S02]  /*1e30*/  SYNCS.PHASECHK.TRANS64.TRYWAIT P0, [UR6], R0 ;  /* 0x00000000ff0075a7 */ /* 0x000e640008000146 */
[----:B-1----:R-:W-:Y:S05]  /*1e40*/  @!P0 BRA `(.L_x_21) ;  /* 0x000000e400408947 */ /* 0x002fea0003800000 */
.L_x_20:
[----:B------:R-:W-:Y:S01]  /*1e50*/  UIADD3 UR6, UR14, 0xa100, URZ ;  /* 0x0000a1000e067890 */ /* 0x000fe2000fffe03f */
[----:B------:R-:W-:Y:S01]  /*1e60*/  WARPGROUP.ARRIVE ;  /* 0x00000000000079c5 */ /* 0x000fe20000000000 */
[----:B------:R-:W-:Y:S01]  /*1e70*/  ULOP3.LUT UR8, UR15, 0x10000, URZ, 0xfc, !UPT ;  /* 0x000100000f087892 */ /* 0x000fe2000f8efc3f */
[----:B------:R2:W-:Y:S01]  /*1e80*/  STL [R1+0x74], RZ ;  /* 0x000074ff01007387 */ /* 0x0005e20000100800 */
[----:B------:R-:W-:Y:S01]  /*1e90*/  USHF.R.U32.HI UR6, URZ, 0x4, UR6 ;  /* 0x000000043f067899 */ /* 0x000fe20008011606 */
[----:B01----:R-:W-:Y:S01]  /*1ea0*/  IMAD.MOV.U32 R0, RZ, RZ, RZ ;  /* 0x000000ffff007224 */ /* 0x003fe200078e00ff */
[----:B------:R-:W-:Y:S01]  /*1eb0*/  ULEA UR8, UR5, UR8, 0x9 ;  /* 0x0000000805087291 */ /* 0x000fe2000f8e483f */
[----:B------:R2:W-:Y:S01]  /*1ec0*/  STL [R1+0x70], RZ ;  /* 0x000070ff01007387 */ /* 0x0005e20000100800 */
[----:B------:R-:W-:Y:S01]  /*1ed0*/  ULOP3.LUT UR6, UR6, 0x3fff, URZ, 0xc0, !UPT ;  /* 0x00003fff06067892 */ /* 0x000fe2000f8ec03f */
[----:B------:R-:W-:Y:S01]  /*1ee0*/  CS2R R2, SRZ ;  /* 0x0000000000027805 */ /* 0x000fe2000001ff00 */
[----:B------:R-:W-:Y:S01]  /*1ef0*/  UMOV UR9, 0x80000020 ;  /* 0x8000002000097882 */ /* 0x000fe20000000000 */
[----:B------:R-:W-:Y:S01]  /*1f00*/  UMOV UR11, 0x80000020 ;  /* 0x80000020000b7882 */ /* 0x000fe20000000000 */
[----:B------:R-:W-:Y:S01]  /*1f10*/  ULOP3.LUT UR6, UR6, 0x10000, URZ, 0xfc, !UPT ;  /* 0x0001000006067892 */ /* 0x000fe2000f8efc3f */
[----:B------:R2:W-:Y:S01]  /*1f20*/  STL [R1+0x6c], RZ ;  /* 0x00006cff01007387 */ /* 0x0005e20000100800 */
[----:B------:R-:W-:Y:S01]  /*1f30*/  ULDC UR7, c[0x0][0x50c] ;  /* 0x0001430000077ab9 */ /* 0x000fe20000000800 */
[----:B------:R-:W-:Y:S01]  /*1f40*/  CS2R R4, SRZ ;  /* 0x0000000000047805 */ /* 0x000fe2000001ff00 */
[----:B------:R-:W-:Y:S01]  /*1f50*/  ULEA UR10, UR5, UR6, 0xa ;  /* 0x00000006050a7291 */ /* 0x000fe2000f8e503f */
[----:B------:R2:W-:Y:S01]  /*1f60*/  STL [R1+0x68], RZ ;  /* 0x000068ff01007387 */ /* 0x0005e20000100800 */
[----:B------:R-:W-:Y:S01]  /*1f70*/  UISETP.NE.AND UP0, UPT, UR7, 0x2, UPT ;  /* 0x000000020700788c */ /* 0x000fe2000bf05270 */
[----:B------:R-:W-:Y:S01]  /*1f80*/  CS2R R6, SRZ ;  /* 0x0000000000067805 */ /* 0x000fe2000001ff00 */
[----:B------:R-:W-:Y:S01]  /*1f90*/  UMOV UR6, 0x2 ;  /* 0x0000000200067882 */ /* 0x000fe20000000000 */
[----:B------:R2:W-:Y:S01]  /*1fa0*/  STL [R1+0x64], RZ ;  /* 0x000064ff01007387 */ /* 0x0005e20000100800 */
[----:B------:R-:W-:Y:S01]  /*1fb0*/  USEL UR7, URZ, 0x1, UP0 ;  /* 0x000000013f077887 */ /* 0x000fe20008000000 */
[----:B------:R-:W-:-:S02]  /*1fc0*/  CS2R R8, SRZ ;  /* 0x0000000000087805 */ /* 0x000fc4000001ff00 */
[----:B------:R-:W-:Y:S01]  /*1fd0*/  CS2R R10, SRZ ;  /* 0x00000000000a7805 */ /* 0x000fe2000001ff00 */
[----:B------:R-:W-:Y:S01]  /*1fe0*/  QGMMA.64x256x32.F32.E5M2.E5M2 R24, gdesc[UR8], RZ, !UPT ;  /* 0x03e00000081879f3 */ /* 0x000fe2000c7038ff */
[----:B------:R2:W-:Y:S01]  /*1ff0*/  STL [R1+0x60], RZ ;  /* 0x000060ff01007387 */ /* 0x0005e20000100800 */
[----:B------:R-:W-:Y:S01]  /*2000*/  UIADD3 UR8, UR8, 0x2, URZ ;  /* 0x0000000208087890 */ /* 0x000fe2000fffe03f */
[----:B------:R-:W-:Y:S01]  /*2010*/  ISETP.NE.AND P0, PT, RZ, UR7, PT ;  /* 0x00000007ff007c0c */ /* 0x000fe2000bf05270 */
[----:B------:R-:W-:Y:S01]  /*2020*/  UIADD3 UR10, UR10, 0x2, URZ ;  /* 0x000000020a0a7890 */ /* 0x000fe2000fffe03f */
[----:B------:R2:W-:Y:S01]  /*2030*/  STL [R1+0x5c], RZ ;  /* 0x00005cff01007387 */ /* 0x0005e20000100800 */
[----:B------:R-:W-:Y:S01]  /*2040*/  UMOV UR9, 0x80000020 ;  /* 0x8000002000097882 */ /* 0x000fe20000000000 */
[----:B------:R-:W-:Y:S01]  /*2050*/  UMOV UR11, 0x80000020 ;  /* 0x80000020000b7882 */ /* 0x000fe20000000000 */
        /* <DEDUP_REMOVED lines=58> */
[----:B------:R-:W-:-:S03]  /*2400*/  IMAD.MOV.U32 R226, RZ, RZ, RZ ;  /* 0x000000ffffe27224 */ /* 0x000fc600078e00ff */
[----:B------:R2:W-:Y:S04]  /*2410*/  STL [R1+0x1c], RZ ;  /* 0x00001cff01007387 */ /* 0x0005e80000100800 */
[----:B------:R2:W-:Y:S04]  /*2420*/  STL [R1+0x18], RZ ;  /* 0x000018ff01007387 */ /* 0x0005e80000100800 */
[----:B------:R2:W-:Y:S04]  /*2430*/  STL [R1+0x14], RZ ;  /* 0x000014ff01007387 */ /* 0x0005e80000100800 */
[----:B------:R2:W-:Y:S04]  /*2440*/  STL [R1+0x10], RZ ;  /* 0x000010ff01007387 */ /* 0x0005e80000100800 */
[----:B------:R2:W-:Y:S04]  /*2450*/  STL [R1+0xc], RZ ;  /* 0x00000cff01007387 */ /* 0x0005e80000100800 */
[----:B------:R2:W-:Y:S04]  /*2460*/  STL [R1+0x8], RZ ;  /* 0x000008ff01007387 */ /* 0x0005e80000100800 */
[----:B------:R2:W-:Y:S04]  /*2470*/  STL [R1+0x4], RZ ;  /* 0x000004ff01007387 */ /* 0x0005e80000100800 */
[----:B------:R2:W-:Y:S01]  /*2480*/  STL [R1], RZ ;  /* 0x000000ff01007387 */ /* 0x0005e20000100800 */
[----:B------:R-:W-:Y:S01]  /*2490*/  QGMMA.64x256x32.F32.E5M2.E5M2 R24, gdesc[UR8], R24, gsb0 ;  /* 0x03e00000081879f3 */ /* 0x000fe20008003818 */
[----:B------:R-:W-:Y:S05]  /*24a0*/  @!P0 BRA `(.L_x_22) ;  /* 0x0000000800808947 */ /* 0x000fea0003800000 */
[----:B------:R-:W-:Y:S02]  /*24b0*/  WARPGROUP.DEPBAR.LE gsb0, 0x0 ;  /* 0x00008000000079c5 */ /* 0x000fe40000010000 */
[----:B------:R-:W-:-:S01]  /*24c0*/  FADD R227, RZ, R122 ;  /* 0x0000007affe37221 */ /* 0x000fc20000000000 */
[----:B------:R-:W-:Y:S01]  /*24d0*/  FADD R226, RZ, R24 ;  /* 0x00000018ffe27221 */ /* 0x000fe20000000000 */
[----:B------:R-:W-:-:S01]  /*24e0*/  FADD R225, RZ, R25 ;  /* 0x00000019ffe17221 */ /* 0x000fc20000000000 */
[----:B------:R-:W-:Y:S01]  /*24f0*/  FADD R224, RZ, R26 ;  /* 0x0000001affe07221 */ /* 0x000fe20000000000 */
[----:B------:R-:W-:-:S01]  /*2500*/  FADD R223, RZ, R27 ;  /* 0x0000001bffdf7221 */ /* 0x000fc20000000000 */
[----:B------:R0:W-:Y:S01]  /*2510*/  STL [R1], R227 ;  /* 0x000000e301007387 */ /* 0x0001e20000100800 */
[----:B------:R-:W-:-:S01]  /*2520*/  FADD R222, RZ, R28 ;  /* 0x0000001cffde7221 */ /* 0x000fc20000000000 */
[----:B------:R-:W-:Y:S01]  /*2530*/  FADD R221, RZ, R29 ;  /* 0x0000001dffdd7221 */ /* 0x000fe20000000000 */
[----:B------:R-:W-:-:S01]  /*2540*/  FADD R220, RZ, R30 ;  /* 0x0000001effdc7221 */ /* 0x000fc20000000000 */
[----:B------:R-:W-:Y:S01]  /*2550*/  FADD R219, RZ, R31 ;  /* 0x0000001fffdb7221 */ /* 0x000fe20000000000 */
[----:B------:R-:W-:-:S01]  /*2560*/  FADD R218, RZ, R32 ;  /* 0x00000020ffda7221 */ /* 0x000fc20000000000 */
[----:B------:R-:W-:Y:S01]  /*2570*/  FADD R217, RZ, R33 ;  /* 0x00000021ffd97221 */ /* 0x000fe20000000000 */
[----:B------:R-:W-:-:S01]  /*2580*/  FADD R216, RZ, R34 ;  /* 0x00000022ffd87221 */ /* 0x000fc20000000000 */
[----:B------:R-:W-:Y:S01]  /*2590*/  FADD R215, RZ, R35 ;  /* 0x00000023ffd77221 */ /* 0x000fe20000000000 */
[----:B------:R-:W-:-:S01]  /*25a0*/  FADD R214, RZ, R36 ;  /* 0x00000024ffd67221 */ /* 0x000fc20000000000 */
[----:B0-----:R-:W-:Y:S01]  /*25b0*/  FADD R227, RZ, R123 ;  /* 0x0000007bffe37221 */ /* 0x001fe20000000000 */
[----:B------:R-:W-:-:S01]  /*25c0*/  FADD R213, RZ, R37 ;  /* 0x00000025ffd57221 */ /* 0x000fc20000000000 */
[----:B------:R-:W-:Y:S01]  /*25d0*/  FADD R212, RZ, R38 ;  /* 0x00000026ffd47221 */ /* 0x000fe20000000000 */
[----:B------:R-:W-:-:S01]  /*25e0*/  FADD R211, RZ, R39 ;  /* 0x00000027ffd37221 */ /* 0x000fc20000000000 */
[----:B------:R-:W-:Y:S01]  /*25f0*/  FADD R210, RZ, R40 ;  /* 0x00000028ffd27221 */ /* 0x000fe20000000000 */
[----:B------:R0:W-:Y:S01]  /*2600*/  STL [R1+0x4], R227 ;  /* 0x000004e301007387 */ /* 0x0001e20000100800 */
        /* <DEDUP_REMOVED lines=93> */
[----:B------:R-:W-:Y:S01]  /*2be0*/  UMOV UR6, URZ ;  /* 0x0000003f00067c82 */ /* 0x000fe20008000000 */
[----:B0-----:R-:W-:-:S05]  /*2bf0*/  FADD R227, RZ, R130 ;  /* 0x00000082ffe37221 */ /* 0x001fca0000000000 */
[----:B------:R0:W-:Y:S02]  /*2c00*/  STL [R1+0x20], R227 ;  /* 0x000020e301007387 */ /* 0x0001e40000100800 */
        /* <DEDUP_REMOVED lines=42> */
.L_x_22:
[----:B------:R-:W-:-:S04]  /*2eb0*/  UIADD3 UR18, UR5, 0x1, URZ ;  /* 0x0000000105127890 */ /* 0x000fc8000fffe03f */
[----:B------:R-:W-:-:S04]  /*2ec0*/  UISETP.NE.AND UP0, UPT, UR18, 0x5, UPT ;  /* 0x000000051200788c */ /* 0x000fc8000bf05270 */
[----:B------:R-:W-:Y:S02]  /*2ed0*/  USEL UR8, URZ, 0x1, UP0 ;  /* 0x000000013f087887 */ /* 0x000fe40008000000 */
[----:B------:R-:W-:Y:S02]  /*2ee0*/  USEL UR18, UR18, URZ, UP0 ;  /* 0x0000003f12127287 */ /* 0x000fe40008000000 */
[----:B------:R-:W-:-:S06]  /*2ef0*/  ULOP3.LUT UR8, UR4, UR8, URZ, 0x3c, !UPT ;  /* 0x0000000804087292 */ /* 0x000fcc000f8e3c3f */
[----:B0-----:R-:W-:Y:S01]  /*2f00*/  IMAD.U32 R227, RZ, RZ, UR8 ;  /* 0x00000008ffe37e24 */ /* 0x001fe2000f8e00ff */
[----:B------:R-:W-:-:S06]  /*2f10*/  UMOV UR8, 0x1 ;  /* 0x0000000100087882 */ /* 0x000fcc0000000000 */
.L_x_17:
[----:B------:R-:W-:-:S04]  /*2f20*/  UISETP.LT.AND UP0, UPT, UR12, 0x1, UPT ;  /* 0x000000010c00788c */ /* 0x000fc8000bf01270 */
[----:B------:R-:W-:-:S04]  /*2f30*/  USEL UR9, UR12, 0x1, UP0 ;  /* 0x000000010c097887 */ /* 0x000fc80008000000 */
[----:B------:R-:W-:-:S04]  /*2f40*/  UIADD3 UR9, UR12, -UR9, URZ ;  /* 0x800000090c097290 */ /* 0x000fc8000fffe03f */
[----:B------:R-:W-:-:S06]  /*2f50*/  UISETP.GE.AND UP0, UPT, UR9, 0x1, UPT ;  /* 0x000000010900788c */ /* 0x000fcc000bf06270 */
[----:B------:R-:W-:-:S13]  /*2f60*/  PLOP3.LUT P0, PT, PT, PT, UP0, 0x80, 0x0 ;  /* 0x000000000000781c */ /* 0x000fda0003f0f008 */
[----:B------:R-:W-:Y:S05]  /*2f70*/  @!P0 BRA `(.L_x_23) ;  /* 0x0000001000a48947 */ /* 0x000fea0003800000 */
[----:B------:R-:W-:Y:S01]  /*2f80*/  IMAD.U32 R228, RZ, RZ, UR9 ;  /* 0x00000009ffe47e24 */ /* 0x000fe2000f8e00ff */
[----:B------:R-:W-:Y:S01]  /*2f90*/  UMOV UR23, UR5 ;  /* 0x0000000500177c82 */ /* 0x000fe20008000000 */
[----:B------:R-:W-:-:S05]  /*2fa0*/  ULDC UR24, c[0x0][0x50c] ;  /* 0x0001430000187ab9 */ /* 0x000fca0000000800 */
.L_x_31:
[----:B------:R-:W-:-:S06]  /*2fb0*/  UISETP.NE.AND UP0, UPT, UR21, 0x3, UPT ;  /* 0x000000031500788c */ /* 0x000fcc000bf05270 */
[----:B------:R-:W-:-:S13]  /*2fc0*/  PLOP3.LUT P1, PT, PT, PT, UP0, 0x80, 0x0 ;  /* 0x000000000000781c */ /* 0x000fda0003f2f008 */
[----:B-1---5:R-:W-:Y:S05]  /*2fd0*/  @!P1 BRA `(.L_x_24) ;  /* 0x0000000000049947 */ /* 0x022fea0003800000 */
[----:B------:R-:W-:Y:S01]  /*2fe0*/  BPT.TRAP 0x1 ;  /* 0x000000040000795c */ /* 0x000fe20000300000 */
.L_x_24:
[----:B------:R-:W0:Y:S01]  /*2ff0*/  S2UR UR9, SR_CgaCtaId ;  /* 0x00000000000979c3 */ /* 0x000e220000008800 */
[----:B------:R-:W-:Y:S01]  /*3000*/  UMOV UR14, 0x400 ;  /* 0x00000400000e7882 */ /* 0x000fe20000000000 */
[----:B------:R-:W-:Y:S01]  /*3010*/  SHF.L.U32 R229, R227, 0x1f, RZ ;  /* 0x0000001fe3e57819 */ /* 0x000fe200000006ff */
[----:B0-----:R-:W-:-:S04]  /*3020*/  ULEA UR14, UR9, UR14, 0x18 ;  /* 0x0000000e090e7291 */ /* 0x001fc8000f8ec03f */
[----:B------:R-:W-:-:S09]  /*3030*/  ULEA UR9, UR18, UR14, 0x3 ;  /* 0x0000000e12097291 */ /* 0x000fd2000f8e183f */
[----:B------:R0:W1:Y:S01]  /*3040*/  SYNCS.PHASECHK.TRANS64.TRYWAIT P0, [UR9], R229 ;  /* 0x000000e5ff0075a7 */ /* 0x0000620008000149 */
[----:B------:R-:W-:Y:S05]  /*3050*/  @!P1 BRA `(.L_x_25) ;  /* 0x0000000000049947 */ /* 0x000fea0003800000 */
[----:B------:R-:W-:Y:S01]  /*3060*/  BPT.TRAP 0x1 ;  /* 0x000000040000795c */ /* 0x000fe20000300000 */
.L_x_25:
[----:B-1----:R-:W-:Y:S05]  /*3070*/  @P0 BRA `(.L_x_26) ;  /* 0x0000000000080947 */ /* 0x002fea0003800000 */
[----:B------:R-:W1:Y:S02]  /*3080*/  SYNCS.PHASECHK.TRANS64.TRYWAIT P0, [UR9], R229 ;  /* 0x000000e5ff0075a7 */ /* 0x000e640008000149 */
[----:B-1----:R-:W-:Y:S05]  /*3090*/  @!P0 BRA `(.L_x_27) ;  /* 0x000000d000c48947 */ /* 0x002fea0003800000 */
.L_x_26:
[----:B------:R-:W-:Y:S01]  /*30a0*/  UIADD3 UR9, UR14, 0xa100, URZ ;  /* 0x0000a1000e097890 */ /* 0x000fe2000fffe03f */
[----:B------:R-:W-:Y:S01]  /*30b0*/  WARPGROUP.ARRIVE ;  /* 0x00000000000079c5 */ /* 0x000fe20000000000 */
[----:B------:R-:W-:Y:S02]  /*30c0*/  UISETP.NE.AND UP0, UPT, UR7, URZ, UPT ;  /* 0x0000003f0700728c */ /* 0x000fe4000bf05270 */
[----:B------:R-:W-:Y:S02]  /*30d0*/  USHF.R.U32.HI UR9, URZ, 0x4, UR9 ;  /* 0x000000043f097899 */ /* 0x000fe40008011609 */
[----:B------:R-:W-:Y:S02]  /*30e0*/  USEL UR8, UR8, URZ, !UP0 ;  /* 0x0000003f08087287 */ /* 0x000fe4000c000000 */
[----:B------:R-:W-:Y:S02]  /*30f0*/  ULOP3.LUT UR9, UR9, 0x3fff, URZ, 0xc0, !UPT ;  /* 0x00003fff09097892 */ /* 0x000fe4000f8ec03f */
[----:B------:R-:W-:-:S02]  /*3100*/  ULOP3.LUT UR7, UR15, 0x10000, URZ, 0xfc, !UPT ;  /* 0x000100000f077892 */ /* 0x000fc4000f8efc3f */
[----:B------:R-:W-:Y:S02]  /*3110*/  ULOP3.LUT UR9, UR9, 0x10000, URZ, 0xfc, !UPT ;  /* 0x0001000009097892 */ /* 0x000fe4000f8efc3f */
[----:B------:R-:W-:Y:S02]  /*3120*/  UISETP.NE.U32.AND UP0, UPT, UR8, URZ, UPT ;  /* 0x0000003f0800728c */ /* 0x000fe4000bf05070 */
[----:B------:R-:W-:Y:S02]  /*3130*/  ULEA UR8, UR18, UR7, 0x9 ;  /* 0x0000000712087291 */ /* 0x000fe4000f8e483f */
[----:B------:R-:W-:Y:S01]  /*3140*/  ULEA UR10, UR18, UR9, 0xa ;  /* 0x00000009120a7291 */ /* 0x000fe2000f8e503f */
[----:B------:R-:W-:Y:S02]  /*3150*/  UMOV UR11, 0x80000020 ;  /* 0x80000020000b7882 */ /* 0x000fe40000000000 */
[----:B------:R-:W-:Y:S01]  /*3160*/  UMOV UR9, 0x80000020 ;  /* 0x8000002000097882 */ /* 0x000fe20000000000 */
[----:B------:R-:W-:-:S05]  /*3170*/  UIADD3 UR6, UR6, 0x2, URZ ;  /* 0x0000000206067890 */ /* 0x000fca000fffe03f */
[----:B------:R-:W-:Y:S01]  /*3180*/  QGMMA.64x256x32.F32.E5M2.E5M2 R24, gdesc[UR8], R24, UP0 ;  /* 0x03e00000081879f3 */ /* 0x000fe2000bf03818 */
[----:B------:R-:W-:Y:S02]  /*3190*/  UIADD3 UR8, UR8, 0x2, URZ ;  /* 0x0000000208087890 */ /* 0x000fe4000fffe03f */
[----:B------:R-:W-:Y:S01]  /*31a0*/  UIADD3 UR10, UR10, 0x2, URZ ;  /* 0x000000020a0a7890 */ /* 0x000fe2000fffe03f */
[----:B------:R-:W-:Y:S01]  /*31b0*/  UMOV UR9, 0x80000020 ;  /* 0x8000002000097882 */ /* 0x000fe20000000000 */
[----:B------:R-:W-:Y:S01]  /*31c0*/  UMOV UR11, 0x80000020 ;  /* 0x80000020000b7882 */ /* 0x000fe20000000000 */
[----:B------:R-:W-:-:S04]  /*31d0*/  UISETP.NE.AND UP0, UPT, UR6, UR24, UPT ;  /* 0x000000180600728c */ /* 0x000fc8000bf05270 */
[----:B------:R-:W-:-:S06]  /*31e0*/  USEL UR7, URZ, 0x1, UP0 ;  /* 0x000000013f077887 */ /* 0x000fcc0008000000 */
[----:B------:R-:W-:-:S12]  /*31f0*/  ISETP.NE.AND P0, PT, RZ, UR7, PT ;  /* 0x00000007ff007c0c */ /* 0x000fd8000bf05270 */
[----:B------:R-:W-:Y:S03]  /*3200*/  QGMMA.64x256x32.F32.E5M2.E5M2 R24, gdesc[UR8], R24, gsb0 ;  /* 0x03e00000081879f3 */ /* 0x000fe60008003818 */
[----:B------:R-:W-:Y:S02]  /*3210*/  WARPGROUP.DEPBAR.LE gsb0, 0x1 ;  /* 0x00008000000079c5 */ /* 0x000fe40000010100 */
[----:B------:R-:W-:Y:S05]  /*3220*/  @!P0 BRA `(.L_x_28) ;  /* 0x0000000c00808947 */ /* 0x000fea0003800000 */
[----:B------:R-:W-:Y:S02]  /*3230*/  WARPGROUP.DEPBAR.LE gsb0, 0x0 ;  /* 0x00008000000079c5 */ /* 0x000fe40000010000 */
[----:B------:R-:W-:-:S01]  /*3240*/  FADD R226, R24, R226 ;  /* 0x000000e218e27221 */ /* 0x000fc20000000000 */
[----:B------:R-:W-:Y:S01]  /*3250*/  FADD R225, R25, R225 ;  /* 0x000000e119e17221 */ /* 0x000fe20000000000 */
[----:B------:R1:W-:Y:S01]  /*3260*/  STL [R1+0x90], R227 ;  /* 0x000090e301007387 */ /* 0x0003e20000100800 */
[----:B------:R-:W-:-:S01]  /*3270*/  FADD R224, R26, R224 ;  /* 0x000000e01ae07221 */ /* 0x000fc20000000000 */
[----:B------:R-:W-:Y:S01]  /*3280*/  FADD R223, R27, R223 ;  /* 0x000000df1bdf7221 */ /* 0x000fe20000000000 */
[----:B------:R-:W-:-:S01]  /*3290*/  FADD R222, R28, R222 ;  /* 0x000000de1cde7221 */ /* 0x000fc20000000000 */
[----:B------:R-:W-:Y:S01]  /*32a0*/  FADD R221, R29, R221 ;  /* 0x000000dd1ddd7221 */ /* 0x000fe20000000000 */
[----:B-1----:R-:W3:Y:S04]  /*32b0*/  LDL.LU R227, [R1+0x30] ;  /* 0x0000300001e37983 */ /* 0x002ee80000300800 */
[----:B------:R1:W-:Y:S01]  /*32c0*/  STL [R1+0x94], R226 ;  /* 0x000094e201007387 */ /* 0x0003e20000100800 */
[----:B------:R-:W-:-:S01]  /*32d0*/  FADD R220, R30, R220 ;  /* 0x000000dc1edc7221 */ /* 0x000fc20000000000 */
[----:B------:R-:W-:-:S02]  /*32e0*/  FADD R219, R31, R219 ;  /* 0x000000db1fdb7221 */ /* 0x000fc40000000000 */
[----:B-1----:R-:W4:Y:S04]  /*32f0*/  LDL.LU R226, [R1+0x2c] ;  /* 0x00002c0001e27983 */ /* 0x002f280000300800 */
[----:B------:R1:W-:Y:S01]  /*3300*/  STL [R1+0x98], R225 ;  /* 0x000098e101007387 */ /* 0x0003e20000100800 */
[----:B------:R-:W-:-:S03]  /*3310*/  FADD R218, R32, R218 ;  /* 0x000000da20da7221 */ /* 0x000fc60000000000 */
[----:B-1----:R-:W2:Y:S04]  /*3320*/  LDL.LU R225, [R1+0x28] ;  /* 0x0000280001e17983 */ /* 0x002ea80000300800 */
        /* <DEDUP_REMOVED lines=9> */
[----:B------:R1:W-:Y:S04]  /*33c0*/  STL [R1+0xa8], R221 ;  /* 0x0000a8dd01007387 */ /* 0x0003e80000100800 */
        /* <DEDUP_REMOVED lines=12> */
[----:B-1----:R-:W2:Y:S01]  /*3490*/  LDL.LU R215, [R1] ;  /* 0x0000000001d77983 */ /* 0x002ea20000300800 */
[----:B------:R-:W-:-:S01]  /*34a0*/  FADD R214, R36, R214 ;  /* 0x000000d624d67221 */ /* 0x000fc20000000000 */
[----:B------:R-:W-:Y:S01]  /*34b0*/  FADD R213, R37, R213 ;  /* 0x000000d525d57221 */ /* 0x000fe20000000000 */
[----:B------:R-:W-:-:S01]  /*34c0*/  FADD R212, R38, R212 ;  /* 0x000000d426d47221 */ /* 0x000fc20000000000 */
[----:B------:R-:W-:Y:S01]  /*34d0*/  FADD R211, R39, R211 ;  /* 0x000000d327d37221 */ /* 0x000fe20000000000 */
[----:B------:R-:W-:-:S01]  /*34e0*/  FADD R210, R40, R210 ;  /* 0x000000d228d27221 */ /* 0x000fc20000000000 */
[----:B------:R-:W-:Y:S01]  /*34f0*/  STL [R1+0xc4], R214 ;  /* 0x0000c4d601007387 */ /* 0x000fe20000100800 */
        /* <DEDUP_REMOVED lines=11> */
[----:B------:R1:W-:Y:S01]  /*35b0*/  STL [R1+0xd0], R211 ;  /* 0x0000d0d301007387 */ /* 0x0003e20000100800 */
[----:B------:R-:W-:-:S01]  /*35c0*/  FADD R200, R50, R200 ;  /* 0x000000c832c87221 */ /* 0x000fc20000000000 */
[----:B------:R-:W-:Y:S01]  /*35d0*/  FADD R199, R51, R199 ;  /* 0x000000c733c77221 */ /* 0x000fe20000000000 */
        /* <DEDUP_REMOVED lines=69> */
[----:B-----5:R-:W-:Y:S01]  /*3a30*/  FADD R0, R121, R0 ;  /* 0x0000000079007221 */ /* 0x020fe20000000000 */
[----:B---3--:R-:W-:-:S01]  /*3a40*/  FADD R227, R134, R227 ;  /* 0x000000e386e37221 */ /* 0x008fc20000000000 */
[----:B----4-:R-:W-:Y:S01]  /*3a50*/  FADD R226, R133, R226 ;  /* 0x000000e285e27221 */ /* 0x010fe20000000000 */
[----:B--2---:R-:W-:-:S01]  /*3a60*/  FADD R225, R132, R225 ;  /* 0x000000e184e17221 */ /* 0x004fc20000000000 */
        /* <DEDUP_REMOVED lines=9> */
[----:B------:R-:W-:-:S05]  /*3b00*/  FADD R215, R122, R215 ;  /* 0x000000d77ad77221 */ /* 0x000fca0000000000 */
[----:B------:R2:W-:Y:S04]  /*3b10*/  STL [R1], R215 ;  /* 0x000000d701007387 */ /* 0x0005e80000100800 */
[----:B------:R3:W-:Y:S04]  /*3b20*/  STL [R1+0x4], R216 ;  /* 0x000004d801007387 */ /* 0x0007e80000100800 */
        /* <DEDUP_REMOVED lines=8> */
[----:B-1----:R-:W4:Y:S04]  /*3bb0*/  LDL.LU R211, [R1+0x34] ;  /* 0x0000340001d37983 */ /* 0x002f280000300800 */
[----:B------:R1:W-:Y:S04]  /*3bc0*/  STL [R1+0x28], R225 ;  /* 0x000028e101007387 */ /* 0x0003e80000100800 */
[----:B------:R-:W4:Y:S04]  /*3bd0*/  LDL.LU R212, [R1+0x38] ;  /* 0x0000380001d47983 */ /* 0x000f280000300800 */
[----:B------:R1:W-:Y:S04]  /*3be0*/  STL [R1+0x2c], R226 ;  /* 0x00002ce201007387 */ /* 0x0003e80000100800 */
[----:B------:R-:W4:Y:S04]  /*3bf0*/  LDL.LU R213, [R1+0x3c] ;  /* 0x00003c0001d57983 */ /* 0x000f280000300800 */
[----:B------:R1:W-:Y:S04]  /*3c00*/  STL [R1+0x30], R227 ;  /* 0x000030e301007387 */ /* 0x0003e80000100800 */
[----:B------:R-:W4:Y:S04]  /*3c10*/  LDL.LU R214, [R1+0x40] ;  /* 0x0000400001d67983 */ /* 0x000f280000300800 */
[----:B--2---:R-:W2:Y:S04]  /*3c20*/  LDL.LU R215, [R1+0x44] ;  /* 0x0000440001d77983 */ /* 0x004ea80000300800 */
[----:B---3--:R-:W3:Y:S04]  /*3c30*/  LDL.LU R216, [R1+0x48] ;  /* 0x0000480001d87983 */ /* 0x008ee80000300800 */
[----:B----4-:R-:W4:Y:S04]  /*3c40*/  LDL.LU R217, [R1+0x4c] ;  /* 0x00004c0001d97983 */ /* 0x010f280000300800 */
[----:B0-----:R-:W4:Y:S04]  /*3c50*/  LDL.LU R218, [R1+0x50] ;  /* 0x0000500001da7983 */ /* 0x001f280000300800 */
[----:B------:R-:W4:Y:S04]  /*3c60*/  LDL.LU R219, [R1+0x54] ;  /* 0x0000540001db7983 */ /* 0x000f280000300800 */
[----:B------:R-:W4:Y:S04]  /*3c70*/  LDL.LU R220, [R1+0x58] ;  /* 0x0000580001dc7983 */ /* 0x000f280000300800 */
[----:B------:R-:W4:Y:S04]  /*3c80*/  LDL.LU R221, [R1+0x5c] ;  /* 0x00005c0001dd7983 */ /* 0x000f280000300800 */
[----:B------:R-:W4:Y:S04]  /*3c90*/  LDL.LU R222, [R1+0x60] ;  /* 0x0000600001de7983 */ /* 0x000f280000300800 */
[----:B------:R-:W4:Y:S04]  /*3ca0*/  LDL.LU R223, [R1+0x64] ;  /* 0x0000640001df7983 */ /* 0x000f280000300800 */
[----:B------:R-:W4:Y:S04]  /*3cb0*/  LDL.LU R224, [R1+0x68] ;  /* 0x0000680001e07983 */ /* 0x000f280000300800 */
[----:B-1----:R-:W4:Y:S04]  /*3cc0*/  LDL.LU R225, [R1+0x6c] ;  /* 0x00006c0001e17983 */ /* 0x002f280000300800 */
[----:B------:R-:W4:Y:S04]  /*3cd0*/  LDL.LU R226, [R1+0x70] ;  /* 0x0000700001e27983 */ /* 0x000f280000300800 */
[----:B------:R-:W4:Y:S01]  /*3ce0*/  LDL.LU R227, [R1+0x74] ;  /* 0x0000740001e37983 */ /* 0x000f220000300800 */
[----:B------:R-:W-:-:S05]  /*3cf0*/  FADD R211, R135, R211 ;  /* 0x000000d387d37221 */ /* 0x000fca0000000000 */
[----:B------:R0:W-:Y:S01]  /*3d00*/  STL [R1+0x34], R211 ;  /* 0x000034d301007387 */ /* 0x0001e20000100800 */
[----:B------:R-:W-:-:S03]  /*3d10*/  FADD R212, R136, R212 ;  /* 0x000000d488d47221 */ /* 0x000fc60000000000 */
[----:B0-----:R1:W5:Y:S01]  /*3d20*/  LDL.LU R211, [R1+0xd0] ;  /* 0x0000d00001d37983 */ /* 0x0013620000300800 */
[----:B------:R-:W-:-:S03]  /*3d30*/  FADD R213, R137, R213 ;  /* 0x000000d589d57221 */ /* 0x000fc60000000000 */
[----:B------:R0:W-:Y:S01]  /*3d40*/  STL [R1+0x38], R212 ;  /* 0x000038d401007387 */ /* 0x0001e20000100800 */
[----:B------:R-:W-:-:S01]  /*3d50*/  FADD R214, R138, R214 ;  /* 0x000000d68ad67221 */ /* 0x000fc20000000000 */
[----:B--2---:R-:W-:Y:S02]  /*3d60*/  FADD R215, R139, R215 ;  /* 0x000000d78bd77221 */ /* 0x004fe40000000000 */
[----:B0-----:R1:W5:Y:S01]  /*3d70*/  LDL.LU R212, [R1+0xcc] ;  /* 0x0000cc0001d47983 */ /* 0x0013620000300800 */
[----:B---3--:R-:W-:-:S03]  /*3d80*/  FADD R216, R140, R216 ;  /* 0x000000d88cd87221 */ /* 0x008fc60000000000 */
[----:B------:R0:W-:Y:S01]  /*3d90*/  STL [R1+0x3c], R213 ;  /* 0x00003cd501007387 */ /* 0x0001e20000100800 */
[----:B----4-:R-:W-:-:S03]  /*3da0*/  FADD R217, R141, R217 ;  /* 0x000000d98dd97221 */ /* 0x010fc60000000000 */
[----:B0-----:R1:W5:Y:S01]  /*3db0*/  LDL.LU R213, [R1+0xc8] ;  /* 0x0000c80001d57983 */ /* 0x0013620000300800 */
[----:B------:R-:W-:-:S03]  /*3dc0*/  FADD R218, R142, R218 ;  /* 0x000000da8eda7221 */ /* 0x000fc60000000000 */
[----:B------:R0:W-:Y:S01]  /*3dd0*/  STL [R1+0x40], R214 ;  /* 0x000040d601007387 */ /* 0x0001e20000100800 */
[----:B------:R-:W-:-:S01]  /*3de0*/  FADD R219, R143, R219 ;  /* 0x000000db8fdb7221 */ /* 0x000fc20000000000 */
[----:B------:R-:W-:Y:S02]  /*3df0*/  FADD R220, R144, R220 ;  /* 0x000000dc90dc7221 */ /* 0x000fe40000000000 */
[----:B0-----:R1:W5:Y:S04]  /*3e00*/  LDL.LU R214, [R1+0xc4] ;  /* 0x0000c40001d67983 */ /* 0x0013680000300800 */
[----:B------:R0:W-:Y:S01]  /*3e10*/  STL [R1+0x44], R215 ;  /* 0x000044d701007387 */ /* 0x0001e20000100800 */
[----:B------:R-:W-:-:S01]  /*3e20*/  FADD R221, R145, R221 ;  /* 0x000000dd91dd7221 */ /* 0x000fc20000000000 */
[----:B------:R-:W-:-:S02]  /*3e30*/  FADD R222, R146, R222 ;  /* 0x000000de92de7221 */ /* 0x000fc40000000000 */
[----:B0-----:R1:W5:Y:S04]  /*3e40*/  LDL.LU R215, [R1+0xc0] ;  /* 0x0000c00001d77983 */ /* 0x0013680000300800 */
[----:B------:R0:W-:Y:S01]  /*3e50*/  STL [R1+0x48], R216 ;  /* 0x000048d801007387 */ /* 0x0001e20000100800 */
[----:B------:R-:W-:-:S03]  /*3e60*/  FADD R223, R147, R223 ;  /* 0x000000df93df7221 */ /* 0x000fc60000000000 */
        /* <DEDUP_REMOVED lines=13> */
[----:B------:R0:W-:Y:S04]  /*3f40*/  STL [R1+0x5c], R221 ;  /* 0x00005cdd01007387 */ /* 0x0001e80000100800 */
        /* <DEDUP_REMOVED lines=12> */
[----:B0-----:R1:W5:Y:S01]  /*4010*/  LDL.LU R227, [R1+0x90] ;  /* 0x0000900001e37983 */ /* 0x0013620000300800 */
[----:B------:R-:W-:-:S05]  /*4020*/  UMOV UR6, URZ ;  /* 0x0000003f00067c82 */ /* 0x000fca0008000000 */
.L_x_28:
[----:B------:R-:W-:Y:S05]  /*4030*/  @!P1 BRA `(.L_x_29) ;  /* 0x0000000000049947 */ /* 0x000fea0003800000 */
[----:B------:R-:W-:Y:S01]  /*4040*/  BPT.TRAP 0x1 ;  /* 0x000000040000795c */ /* 0x000fe20000300000 */
.L_x_29:
[----:B------:R3:W-:Y:S04]  /*4050*/  STL [R1+0x94], R2 ;  /* 0x0000940201007387 */ /* 0x0007e80000100800 */
[----:B---3--:R-:W3:Y:S04]  /*4060*/  LDL R2, [R1+0x78] ;  /* 0x0000780001027983 */ /* 0x008ee80000100800 */
[----:B-----5:R4:W-:Y:S04]  /*4070*/  STL [R1+0x90], R0 ;  /* 0x0000900001007387 */ /* 0x0209e80000100800 */
[----:B----4-:R-:W4:Y:S01]  /*4080*/  LDL R0, [R1+0x7c] ;  /* 0x00007c0001007983 */ /* 0x010f220000100800 */
[----:B0-----:R-:W-:Y:S01]  /*4090*/  IMAD.U32 R229, RZ, RZ, UR23 ;  /* 0x00000017ffe57e24 */ /* 0x001fe2000f8e00ff */
[----:B---3--:R-:W-:-:S02]  /*40a0*/  ISETP.NE.AND P0, PT, R2, RZ, PT ;  /* 0x000000ff0200720c */ /* 0x008fc40003f05270 */
[----:B------:R0:W5:Y:S11]  /*40b0*/  LDL.LU R2, [R1+0x94] ;  /* 0x0000940001027983 */ /* 0x0001760000300800 */
[----:B------:R-:W-:-:S05]  /*40c0*/  @P0 LEA R229, R229, UR14, 0x3 ;  /* 0x0000000ee5e50c11 */ /* 0x000fca000f8e18ff */
[----:B------:R-:W-:-:S05]  /*40d0*/  @P0 VIADD R229, R229, 0x28 ;  /* 0x00000028e5e50836 */ /* 0x000fca0000000000 */
[----:B----4-:R-:W-:Y:S02]  /*40e0*/  @P0 PRMT R229, R0, 0x654, R229 ;  /* 0x0000065400e50816 */ /* 0x010fe400000000e5 */
[----:B------:R0:W5:Y:S01]  /*40f0*/  LDL.LU R0, [R1+0x90] ;  /* 0x0000900001007983 */ /* 0x0001620000300800 */
[----:B------:R-:W-:Y:S01]  /*4100*/  UISETP.GT.U32.AND UP0, UPT, UR13, 0x1, UPT ;  /* 0x000000010d00788c */ /* 0x000fe2000bf04070 */
[----:B------:R0:W-:Y:S05]  /*4110*/  @P0 SYNCS.ARRIVE.TRANS64.RED.A1T0 RZ, [R229+URZ], RZ ;  /* 0x000000ffe5ff09a7 */ /* 0x0001ea000810043f */
[----:B------:R-:W-:-:S13]  /*4120*/  PLOP3.LUT P0, PT, PT, PT, UP0, 0x80, 0x0 ;  /* 0x000000000000781c */ /* 0x000fda0003f0f008 */
[----:B0-----:R-:W-:Y:S05]  /*4130*/  @P0 BRA `(.L_x_30) ;  /* 0x0000000000040947 */ /* 0x001fea0003800000 */
[----:B------:R-:W-:Y:S01]  /*4140*/  BPT.TRAP 0x1 ;  /* 0x000000040000795c */ /* 0x000fe20000300000 */
.L_x_30:
[----:B------:R-:W-:Y:S01]  /*4150*/  UIADD3 UR18, UR18, 0x1, URZ ;  /* 0x0000000112127890 */ /* 0x000fe2000fffe03f */
[C---:B------:R-:W-:Y:S01]  /*4160*/  ISETP.GT.AND P0, PT, R228.reuse, 0x1, PT ;  /* 0x00000001e400780c */ /* 0x040fe20003f04270 */
[----:B------:R-:W-:Y:S01]  /*4170*/  UIADD3 UR23, UR23, 0x1, URZ ;  /* 0x0000000117177890 */ /* 0x000fe2000fffe03f */
[----:B------:R-:W-:Y:S01]  /*4180*/  VIADD R228, R228, 0xffffffff ;  /* 0xffffffffe4e47836 */ /* 0x000fe20000000000 */
[----:B------:R-:W-:Y:S02]  /*4190*/  UISETP.NE.AND UP0, UPT, UR18, 0x5, UPT ;  /* 0x000000051200788c */ /* 0x000fe4000bf05270 */
[----:B------:R-:W-:Y:S02]  /*41a0*/  UISETP.NE.AND UP1, UPT, UR23, 0x5, UPT ;  /* 0x000000051700788c */ /* 0x000fe4000bf25270 */
[----:B------:R-:W-:Y:S02]  /*41b0*/  USEL UR8, URZ, 0x1, UP0 ;  /* 0x000000013f087887 */ /* 0x000fe40008000000 */
[----:B------:R-:W-:-:S02]  /*41c0*/  USEL UR18, UR18, URZ, UP0 ;  /* 0x0000003f12127287 */ /* 0x000fc40008000000 */
[----:B------:R-:W-:Y:S02]  /*41d0*/  USEL UR23, UR23, URZ, UP1 ;  /* 0x0000003f17177287 */ /* 0x000fe40008800000 */
[----:B------:R-:W-:Y:S01]  /*41e0*/  LOP3.LUT R227, R227, UR8, RZ, 0x3c, !PT ;  /* 0x00000008e3e37c12 */ /* 0x000fe2000f8e3cff */
[----:B------:R-:W-:Y:S01]  /*41f0*/  UMOV UR8, 0x1 ;  /* 0x0000000100087882 */ /* 0x000fe20000000000 */
[----:B------:R-:W-:Y:S08]  /*4200*/  @P0 BRA `(.L_x_31) ;  /* 0xffffffec00680947 */ /* 0x000ff0000383ffff */
.L_x_23:
[----:B------:R-:W-:-:S04]  /*4210*/  UISETP.NE.AND UP0, UPT, UR6, URZ, UPT ;  /* 0x0000003f0600728c */ /* 0x000fc8000bf05270 */
[----:B------:R-:W-:-:S06]  /*4220*/  USEL UR6, URZ, 0x1, !UP0 ;  /* 0x000000013f067887 */ /* 0x000fcc000c000000 */
[----:B------:R-:W-:-:S13]  /*4230*/  ISETP.NE.AND P0, PT, RZ, UR6, PT ;  /* 0x00000006ff007c0c */ /* 0x000fda000bf05270 */
[----:B------:R-:W-:Y:S05]  /*4240*/  @!P0 BRA `(.L_x_32) ;  /* 0x0000000c00dc8947 */ /* 0x000fea0003800000 */
[----:B------:R-:W3:Y:S04]  /*4250*/  LDL.LU R227, [R1+0x74] ;  /* 0x0000740001e37983 */ /* 0x000ee80000300800 */
[----:B---3--:R0:W-:Y:S04]  /*4260*/  STL [R1+0x90], R227 ;  /* 0x000090e301007387 */ /* 0x0081e80000100800 */
[----:B0-----:R-:W3:Y:S04]  /*4270*/  LDL.LU R227, [R1+0x70] ;  /* 0x0000700001e37983 */ /* 0x001ee80000300800 */
        /* <DEDUP_REMOVED lines=55> */
[----:B0-----:R-:W3:Y:S01]  /*45f0*/  LDL.LU R227, [R1] ;  /* 0x0000000001e37983 */ /* 0x001ee20000300800 */
[----:B------:R-:W-:-:S02]  /*4600*/  WARPGROUP.DEPBAR.LE gsb0, 0x0 ;  /* 0x00008000000079c5 */ /* 0x000fc40000010000 */
[----:B------:R-:W-:Y:S01]  /*4610*/  FADD R226, R24, R226 ;  /* 0x000000e218e27221 */ /* 0x000fe20000000000 */
        /* <DEDUP_REMOVED lines=95> */
[----:B-----5:R-:W-:Y:S01]  /*4c10*/  FADD R2, R120, R2 ;  /* 0x0000000278027221 */ /* 0x020fe20000000000 */
[----:B------:R-:W-:Y:S01]  /*4c20*/  FADD R0, R121, R0 ;  /* 0x0000000079007221 */ /* 0x000fe20000000000 */
[----:B---3--:R-:W-:-:S05]  /*4c30*/  FADD R227, R122, R227 ;  /* 0x000000e37ae37221 */ /* 0x008fca0000000000 */
[----:B------:R0:W-:Y:S04]  /*4c40*/  STL [R1], R227 ;  /* 0x000000e301007387 */ /* 0x0001e80000100800 */
[----:B0-----:R-:W3:Y:S02]  /*4c50*/  LDL.LU R227, [R1+0x100] ;  /* 0x0001000001e37983 */ /* 0x001ee40000300800 */
[----:B---3--:R-:W-:-:S05]  /*4c60*/  FADD R227, R123, R227 ;  /* 0x000000e37be37221 */ /* 0x008fca0000000000 */
[----:B------:R0:W-:Y:S04]  /*4c70*/  STL [R1+0x4], R227 ;  /* 0x000004e301007387 */ /* 0x0001e80000100800 */
        /* <DEDUP_REMOVED lines=83> */
[----:B------:R0:W-:Y:S02]  /*51b0*/  STL [R1+0x74], R227 ;  /* 0x000074e301007387 */ /* 0x0001e40000100800 */
.L_x_32:
[----:B------:R-:W-:Y:S02]  /*51c0*/  WARPGROUP.DEPBAR.LE gsb0, 0x0 ;  /* 0x00008000000079c5 */ /* 0x000fe40000010000 */
[----:B------:R-:W3:Y:S02]  /*51d0*/  LDC R24, c[0x0][0x28c] ;  /* 0x0000a300ff187b82 */ /* 0x000ee40000000800 */
[----:B---3--:R-:W-:-:S13]  /*51e0*/  ISETP.GE.AND P0, PT, R24, 0x1, PT ;  /* 0x000000011800780c */ /* 0x008fda0003f06270 */
[----:B------:R-:W-:Y:S05]  /*51f0*/  @!P0 BRA `(.L_x_33) ;  /* 0x0000000000648947 */ /* 0x000fea0003800000 */
[----:B------:R-:W-:-:S06]  /*5200*/  UISETP.NE.AND UP0, UPT, UR21, 0x3, UPT ;  /* 0x000000031500788c */ /* 0x000fcc000bf05270 */
[----:B------:R-:W-:-:S13]  /*5210*/  PLOP3.LUT P0, PT, PT, PT, UP0, 0x80, 0x0 ;  /* 0x000000000000781c */ /* 0x000fda0003f0f008 */
[----:B------:R-:W-:Y:S05]  /*5220*/  @!P0 BRA `(.L_x_34) ;  /* 0x0000000000048947 */ /* 0x000fea0003800000 */
[----:B------:R-:W-:Y:S01]  /*5230*/  BPT.TRAP 0x1 ;  /* 0x000000040000795c */ /* 0x000fe20000300000 */
.L_x_34:
[----:B0-----:R-:W3:Y:S01]  /*5240*/  LDL R227, [R1+0x78] ;  /* 0x0000780001e37983 */ /* 0x001ee20000100800 */
[----:B------:R-:W-:Y:S01]  /*5250*/  BSSY B0, `(.L_x_35) ;  /* 0x000000f000007945 */ /* 0x000fe20003800000 */
[----:B---3--:R-:W-:-:S13]  /*5260*/  ISETP.NE.AND P0, PT, R227, RZ, PT ;  /* 0x000000ffe300720c */ /* 0x008fda0003f05270 */
[----:B------:R-:W-:Y:S05]  /*5270*/  @!P0 BRA `(.L_x_36) ;  /* 0x0000000000308947 */ /* 0x000fea0003800000 */
[----:B------:R-:W3:Y:S01]  /*5280*/  LDL R227, [R1+0x7c] ;  /* 0x00007c0001e37983 */ /* 0x000ee20000100800 */
[----:B------:R-:W-:-:S04]  /*5290*/  UISETP.LT.AND UP0, UPT, UR12, 0x1, UPT ;  /* 0x000000010c00788c */ /* 0x000fc8000bf01270 */
[----:B------:R-:W-:-:S04]  /*52a0*/  USEL UR8, UR12, 0x1, UP0 ;  /* 0x000000010c087887 */ /* 0x000fc80008000000 */
[----:B------:R-:W-:-:S04]  /*52b0*/  UIADD3 UR8, UR5, UR12, -UR8 ;  /* 0x0000000c05087290 */ /* 0x000fc8000fffe808 */
[----:B------:R-:W-:-:S04]  /*52c0*/  UIMAD.WIDE.U32 UR6, UR8, -0x33333333, URZ ;  /* 0xcccccccd080678a5 */ /* 0x000fc8000f8e003f */
[----:B------:R-:W-:-:S04]  /*52d0*/  USHF.R.U32.HI UR6, URZ, 0x2, UR7 ;  /* 0x000000023f067899 */ /* 0x000fc80008011607 */
[----:B------:R-:W-:-:S04]  /*52e0*/  UIMAD UR8, UR6, -0x5, UR8 ;  /* 0xfffffffb060878a4 */ /* 0x000fc8000f8e0208 */
[----:B------:R-:W-:-:S04]  /*52f0*/  ULEA UR8, UR8, UR14, 0x3 ;  /* 0x0000000e08087291 */ /* 0x000fc8000f8e183f */
[----:B------:R-:W-:-:S06]  /*5300*/  UIADD3 UR8, UR8, 0x28, URZ ;  /* 0x0000002808087890 */ /* 0x000fcc000fffe03f */
[----:B------:R-:W-:-:S05]  /*5310*/  IMAD.U32 R24, RZ, RZ, UR8 ;  /* 0x00000008ff187e24 */ /* 0x000fca000f8e00ff */
[----:B---3--:R-:W-:-:S04]  /*5320*/  PRMT R24, R227, 0x654, R24 ;  /* 0x00000654e3187816 */ /* 0x008fc80000000018 */
[----:B------:R0:W-:Y:S03]  /*5330*/  SYNCS.ARRIVE.TRANS64.RED.A1T0 RZ, [R24+URZ], RZ ;  /* 0x000000ff18ff79a7 */ /* 0x0001e6000810043f */
.L_x_36:
[----:B------:R-:W-:Y:S05]  /*5340*/  BSYNC B0 ;  /* 0x0000000000007941 */ /* 0x000fea0003800000 */
.L_x_35:
[----:B------:R-:W-:-:S06]  /*5350*/  UISETP.GT.U32.AND UP0, UPT, UR13, 0x1, UPT ;  /* 0x000000010d00788c */ /* 0x000fcc000bf04070 */
[----:B------:R-:W-:-:S13]  /*5360*/  PLOP3.LUT P0, PT, PT, PT, UP0, 0x80, 0x0 ;  /* 0x000000000000781c */ /* 0x000fda0003f0f008 */
[----:B------:R-:W-:Y:S05]  /*5370*/  @P0 BRA `(.L_x_33) ;  /* 0x0000000000040947 */ /* 0x000fea0003800000 */
[----:B------:R-:W-:Y:S01]  /*5380*/  BPT.TRAP 0x1 ;  /* 0x000000040000795c */ /* 0x000fe20000300000 */
.L_x_33:
[----:B-----5:R3:W-:Y:S01]  /*5390*/  STL [R1+0x94], R2 ;  /* 0x0000940201007387 */ /* 0x0207e20000100800 */
[----:B------:R-:W4:Y:S01]  /*53a0*/  LDC R28, c[0x0][0x288] ;  /* 0x0000a200ff1c7b82 */ /* 0x000f220000000800 */
[----:B------:R-:W-:Y:S02]  /*53b0*/  UIADD3 UR9, UR12, UR5, URZ ;  /* 0x000000050c097290 */ /* 0x000fe4000fffe03f */
[----:B------:R0:W-:Y:S01]  /*53c0*/  STL [R1+0x90], R0 ;  /* 0x0000900001007387 */ /* 0x0001e20000100800 */
[----:B------:R-:W-:Y:S01]  /*53d0*/  USHF.R.S32.HI UR10, URZ, 0x1f, UR22 ;  /* 0x0000001f3f0a7899 */ /* 0x000fe20008011416 */
[----:B------:R-:W-:Y:S01]  /*53e0*/  ULDC.64 UR14, c[0x0][0x5d0] ;  /* 0x00017400000e7ab9 */ /* 0x000fe20000000a00 */
[----:B------:R-:W-:Y:S01]  /*53f0*/  ULDC UR11, c[0x0][0x284] ;  /* 0x0000a100000b7ab9 */ /* 0x000fe20000000800 */
[----:B---3--:R-:W3:Y:S01]  /*5400*/  S2R R2, SR_TID.X ;  /* 0x0000000000027919 */ /* 0x008ee20000002100 */
[----:B0-----:R-:W2:Y:S04]  /*5410*/  LDL.LU R0, [R1+0x88] ;  /* 0x0000880001007983 */ /* 0x001ea80000300800 */
[----:B------:R-:W4:Y:S01]  /*5420*/  LDL.LU R227, [R1+0x8c] ;  /* 0x00008c0001e37983 */ /* 0x000f220000300800 */
[----:B------:R-:W-:-:S02]  /*5430*/  UISETP.GT.U32.AND UP0, UPT, UR9, 0x4, UPT ;  /* 0x000000040900788c */ /* 0x000fc4000bf04070 */
[----:B------:R-:W-:Y:S01]  /*5440*/  UISETP.GE.U32.AND UP1, UPT, UR12, 0x5, UPT ;  /* 0x000000050c00788c */ /* 0x000fe2000bf26070 */
[--C-:B---3--:R-:W-:Y:S02]  /*5450*/  SHF.R.U32.HI R24, RZ, 0x2, R2.reuse ;  /* 0x00000002ff187819 */ /* 0x108fe40000011602 */
[----:B------:R-:W-:Y:S02]  /*5460*/  LOP3.LUT R26, R2, 0x60, RZ, 0xc0, !PT ;  /* 0x00000060021a7812 */ /* 0x000fe400078ec0ff */
[----:B------:R-:W-:Y:S02]  /*5470*/  SHF.R.U32.HI R27, RZ, 0x7, R2 ;  /* 0x00000007ff1b7819 */ /* 0x000fe40000011602 */
[----:B------:R-:W-:Y:S02]  /*5480*/  LOP3.LUT R25, R24, 0x7, RZ, 0xc0, !PT ;  /* 0x0000000718197812 */ /* 0x000fe400078ec0ff */
[----:B------:R-:W-:Y:S02]  /*5490*/  SHF.R.U32.HI R26, RZ, 0x1, R26 ;  /* 0x00000001ff1a7819 */ /* 0x000fe4000001161a */
[----:B------:R-:W-:-:S02]  /*54a0*/  LOP3.LUT R24, R27, 0x1, RZ, 0xc0, !PT ;  /* 0x000000011b187812 */ /* 0x000fc400078ec0ff */
[----:B------:R-:W-:-:S03]  /*54b0*/  IADD3 R29, RZ, -R26, -R25 ;  /* 0x8000001aff1d7210 */ /* 0x000fc60007ffe819 */
[C---:B------:R-:W-:Y:S02]  /*54c0*/  IMAD.SHL.U32 R30, R24.reuse, 0x40, RZ ;  /* 0x00000040181e7824 */ /* 0x040fe400078e00ff */
[----:B------:R-:W-:Y:S02]  /*54d0*/  IMAD R29, R24, -0x40, R29 ;  /* 0xffffffc0181d7824 */ /* 0x000fe400078e021d */
[----:B------:R-:W-:Y:S01]  /*54e0*/  IMAD.SHL.U32 R24, R2, 0x2, RZ ;  /* 0x0000000202187824 */ /* 0x000fe200078e00ff */
[----:B------:R-:W-:-:S04]  /*54f0*/  LOP3.LUT R27, R30, 0x40, R25, 0xe2, !PT ;  /* 0x000000401e1b7812 */ /* 0x000fc800078ee219 */
[----:B------:R-:W-:Y:S02]  /*5500*/  LOP3.LUT R30, R24, 0x6, RZ, 0xc0, !PT ;  /* 0x00000006181e7812 */ /* 0x000fe400078ec0ff */
[----:B------:R-:W-:Y:S02]  /*5510*/  LOP3.LUT R24, R2, 0x3, RZ, 0xc0, !PT ;  /* 0x0000000302187812 */ /* 0x000fe400078ec0ff */
[----:B------:R0:W5:Y:S01]  /*5520*/  LDL.LU R2, [R1+0x94] ;  /* 0x0000940001027983 */ /* 0x0001620000300800 */
[----:B------:R-:W-:Y:S01]  /*5530*/  UIMAD.WIDE.U32 UR6, UR9, -0x33333333, URZ ;  /* 0xcccccccd090678a5 */ /* 0x000fe2000f8e003f */
[----:B--2---:R-:W-:Y:S01]  /*5540*/  PRMT R30, R30, 0x6540, R0 ;  /* 0x000065401e1e7816 */ /* 0x004fe20000000000 */
[----:B------:R-:W-:Y:S02]  /*5550*/  IMAD.SHL.U32 R35, R0, 0x100, RZ ;  /* 0x0000010000237824 */ /* 0x000fe400078e00ff */
[----:B------:R0:W5:Y:S01]  /*5560*/  LDL.LU R0, [R1+0x90] ;  /* 0x0000900001007983 */ /* 0x0001620000300800 */
[----:B----4-:R-:W-:Y:S01]  /*5570*/  IMAD R34, R24, -0x2, R28 ;  /* 0xfffffffe18227824 */ /* 0x010fe200078e021c */
[----:B------:R-:W-:Y:S01]  /*5580*/  UIMAD UR5, UR10, UR14, URZ ;  /* 0x0000000e0a0572a4 */ /* 0x000fe2000f8e023f */
[----:B------:R-:W-:Y:S01]  /*5590*/  ISETP.GE.AND P0, PT, R35, R28, PT ;  /* 0x0000001c2300720c */ /* 0x000fe20003f06270 */
[C---:B------:R-:W-:Y:S01]  /*55a0*/  IMAD.SHL.U32 R28, R227.reuse, 0x80, RZ ;  /* 0x00000080e31c7824 */ /* 0x040fe200078e00ff */
[----:B------:R-:W-:Y:S01]  /*55b0*/  UISETP.LT.U32.AND UP0, UPT, UR12, 0x5, UP0 ;  /* 0x000000050c00788c */ /* 0x000fe20008701070 */
[--C-:B------:R-:W-:Y:S01]  /*55c0*/  SHF.R.S32.HI R31, RZ, 0x1f, R30.reuse ;  /* 0x0000001fff1f7819 */ /* 0x100fe2000001141e */
[----:B------:R-:W-:Y:S01]  /*55d0*/  UIMAD UR8, UR22, UR15, UR5 ;  /* 0x0000000f160872a4 */ /* 0x000fe2000f8e0205 */
[----:B------:R-:W-:Y:S01]  /*55e0*/  IMAD.U32 R25, RZ, RZ, UR14 ;  /* 0x0000000eff197e24 */ /* 0x000fe2000f8e00ff */
[C---:B------:R-:W-:Y:S01]  /*55f0*/  ISETP.GE.OR P0, PT, R28.reuse, UR11, P0 ;  /* 0x0000000b1c007c0c */ /* 0x040fe20008706670 */
[----:B------:R-:W-:Y:S01]  /*5600*/  USEL UR5, URZ, 0x1, !UP0 ;  /* 0x000000013f057887 */ /* 0x000fe2000c000000 */
[----:B------:R-:W-:Y:S01]  /*5610*/  IMAD.WIDE R32, R227, 0x80, RZ ;  /* 0x00000080e3207825 */ /* 0x000fe200078e02ff */
[----:B------:R-:W-:Y:S01]  /*5620*/  USHF.R.U32.HI UR6, URZ, 0x2, UR7 ;  /* 0x000000023f067899 */ /* 0x000fe20008011607 */
[----:B------:R-:W-:Y:S01]  /*5630*/  IADD3 R38, -R28, UR11, R29 ;  /* 0x0000000b1c267c10 */ /* 0x000fe2000fffe11d */
[----:B------:R-:W-:Y:S01]  /*5640*/  ULOP3.LUT UR4, UR4, UR5, URZ, 0x3c, !UPT ;  /* 0x0000000504047292 */ /* 0x000fe2000f8e3c3f */
[----:B------:R-:W-:Y:S01]  /*5650*/  IMAD.WIDE.U32 R24, R25, UR22, R30 ;  /* 0x0000001619187c25 */ /* 0x000fe2000f8e001e */
[----:B------:R-:W-:Y:S01]  /*5660*/  UIMAD UR5, UR6, -0x5, UR9 ;  /* 0xfffffffb060578a4 */ /* 0x000fe2000f8e0209 */
[----:B------:R-:W-:Y:S01]  /*5670*/  LOP3.LUT R39, R32, R27, R26, 0xfe, !PT ;  /* 0x0000001b20277212 */ /* 0x000fe200078efe1a */
[----:B------:R-:W-:Y:S01]  /*5680*/  @UP1 ULOP3.LUT UR4, UR4, 0x1, UR6, 0x78, !UPT ;  /* 0x0000000104041892 */ /* 0x000fe2000f8e7806 */
[----:B------:R-:W-:-:S02]  /*5690*/  VIADD R25, R25, UR8 ;  /* 0x0000000819197c36 */ /* 0x000fc40008000000 */
[----:B------:R-:W-:Y:S02]  /*56a0*/  IMAD.IADD R35, R34, 0x1, -R35 ;  /* 0x0000000122237824 */ /* 0x000fe400078e0a23 */
[----:B------:R-:W-:Y:S01]  /*56b0*/  IMAD.MOV.U32 R34, RZ, RZ, -0x1 ;  /* 0xffffffffff227424 */ /* 0x000fe200078e00ff */
[----:B0-----:R-:W-:Y:S06]  /*56c0*/  @P0 BRA `(.L_x_37) ;  /* 0x0000008c00980947 */ /* 0x001fec0003800000 */
[----:B------:R-:W0:Y:S01]  /*56d0*/  LDC.64 R28, c[0x0][0x5c8] ;  /* 0x00017200ff1c7b82 */ /* 0x000e220000000a00 */
[----:B------:R-:W-:Y:S01]  /*56e0*/  ULDC.64 UR6, c[0x0][0x5c0] ;  /* 0x0001700000067ab9 */ /* 0x000fe20000000a00 */
[----:B------:R-:W-:Y:S01]  /*56f0*/  BSSY B0, `(.L_x_37) ;  /* 0x00008e3000007945 */ /* 0x000fe20003800000 */
[-C--:B0-----:R-:W-:Y:S02]  /*5700*/  IMAD R26, R33, R28.reuse, RZ ;  /* 0x0000001c211a7224 */ /* 0x081fe400078e02ff */
[----:B------:R-:W-:-:S04]  /*5710*/  IMAD.WIDE.U32 R24, R39, R28, R24 ;  /* 0x0000001c27187225 */ /* 0x000fc800078e0018 */
[----:B------:R-:W-:Y:S01]  /*5720*/  IMAD R27, R39, R29, R26 ;  /* 0x0000001d271b7224 */ /* 0x000fe200078e021a */
[----:B------:R-:W-:Y:S02]  /*5730*/  LEA R26, P0, R28, R24, 0x3 ;  /* 0x000000181c1a7211 */ /* 0x000fe400078018ff */
[----:B------:R-:W-:Y:S01]  /*5740*/  IADD3 R24, P1, R24, UR6, RZ ;  /* 0x0000000618187c10 */ /* 0x000fe2000ff3e0ff */
[----:B------:R-:W-:Y:S01]  /*5750*/  IMAD.IADD R27, R25, 0x1, R27 ;  /* 0x00000001191b7824 */ /* 0x000fe200078e021b */
[----:B------:R-:W-:-:S04]  /*5760*/  IADD3 R26, P3, R26, UR6, RZ ;  /* 0x000000061a1a7c10 */ /* 0x000fc8000ff7e0ff */
[----:B------:R-:W-:Y:S02]  /*5770*/  LEA.HI.X R28, R28, R27, R29, 0x3, P0 ;  /* 0x0000001b1c1c7211 */ /* 0x000fe400000f1c1d */
[----:B------:R-:W-:Y:S02]  /*5780*/  FSETP.NEU.AND P0, PT, RZ, UR19, PT ;  /* 0x00000013ff007c0b */ /* 0x000fe4000bf0d000 */
[----:B------:R-:W-:Y:S02]  /*5790*/  IADD3.X R25, R27, UR7, RZ, P1, !PT ;  /* 0x000000071b197c10 */ /* 0x000fe40008ffe4ff */
[----:B------:R-:W-:-:S09]  /*57a0*/  IADD3.X R27, R28, UR7, RZ, P3, !PT ;  /* 0x000000071c1b7c10 */ /* 0x000fd20009ffe4ff */
[----:B------:R-:W-:Y:S05]  /*57b0*/  @!P0 BRA `(.L_x_38) ;  /* 0x0000006800d88947 */ /* 0x000fea0003800000 */
[----:B------:R-:W-:Y:S01]  /*57c0*/  ULDC.64 UR8, c[0x0][0x5b8] ;  /* 0x00016e0000087ab9 */ /* 0x000fe20000000a00 */
[----:B------:R-:W-:Y:S01]  /*57d0*/  ISETP.GE.AND P0, PT, R38, 0x1, PT ;  /* 0x000000012600780c */ /* 0x000fe20003f06270 */
[----:B------:R-:W-:Y:S02]  /*57e0*/  UIMAD UR6, UR10, UR8, URZ ;  /* 0x000000080a0672a4 */ /* 0x000fe4000f8e023f */
[----:B------:R-:W-:Y:S01]  /*57f0*/  IMAD.U32 R29, RZ, RZ, UR8 ;  /* 0x00000008ff1d7e24 */ /* 0x000fe2000f8e00ff */
[----:B------:R-:W-:Y:S01]  /*5800*/  BSSY B1, `(.L_x_39) ;  /* 0x000000f000017945 */ /* 0x000fe20003800000 */
[----:B------:R-:W-:Y:S01]  /*5810*/  ISETP.LT.OR P4, PT, R35, 0x1, !P0 ;  /* 0x000000012300780c */ /* 0x000fe20004781670 */
[----:B------:R-:W-:Y:S02]  /*5820*/  UIMAD UR6, UR22, UR9, UR6 ;  /* 0x00000009160672a4 */ /* 0x000fe4000f8e0206 */
[----:B------:R-:W-:Y:S01]  /*5830*/  IMAD.WIDE.U32 R30, R29, UR22, R30 ;  /* 0x000000161d1e7c25 */ /* 0x000fe2000f8e001e */
[----:B------:R-:W-:-:S03]  /*5840*/  ULDC.64 UR8, c[0x0][0x5a8] ;  /* 0x00016a0000087ab9 */ /* 0x000fc60000000a00 */
[----:B------:R-:W-:Y:S01]  /*5850*/  VIADD R31, R31, UR6 ;  /* 0x000000061f1f7c36 */ /* 0x000fe20008000000 */
[----:B------:R-:W-:Y:S02]  /*5860*/  ULDC.64 UR6, c[0x0][0x5b0] ;  /* 0x00016c0000067ab9 */ /* 0x000fe40000000a00 */
[----:B------:R-:W-:Y:S02]  /*5870*/  IMAD R36, R33, UR6, RZ ;  /* 0x0000000621247c24 */ /* 0x000fe4000f8e02ff */
[----:B------:R-:W-:-:S04]  /*5880*/  IMAD.WIDE.U32 R28, R39, UR6, R30 ;  /* 0x00000006271c7c25 */ /* 0x000fc8000f8e001e */
[--C-:B------:R-:W-:Y:S01]  /*5890*/  IMAD R37, R39, UR7, R36.reuse ;  /* 0x0000000727257c24 */ /* 0x100fe2000f8e0224 */
[----:B------:R-:W-:Y:S02]  /*58a0*/  IADD3 R28, P1, R28, UR8, RZ ;  /* 0x000000081c1c7c10 */ /* 0x000fe4000ff3e0ff */
[----:B------:R-:W-:Y:S02]  /*58b0*/  PRMT R36, RZ, 0x7610, R36 ;  /* 0x00007610ff247816 */ /* 0x000fe40000000024 */
[----:B------:R-:W-:Y:S01]  /*58c0*/  IADD3.X R29, R29, UR9, R37, P1, !PT ;  /* 0x000000091d1d7c10 */ /* 0x000fe20008ffe425 */
[----:B------:R-:W-:Y:S08]  /*58d0*/  @P4 BRA `(.L_x_40) ;  /* 0x0000000000044947 */ /* 0x000ff00003800000 */
[----:B------:R0:W5:Y:S02]  /*58e0*/  LDG.E.U8 R36, desc[UR16][R28.64] ;  /* 0x000000101c247981 */ /* 0x000164000c1e1100 */
.L_x_40:
[----:B------:R-:W-:Y:S05]  /*58f0*/  BSYNC B1 ;  /* 0x0000000000017941 */ /* 0x000fea0003800000 */
.L_x_39:
[----:B-----5:R-:W-:Y:S01]  /*5900*/  LOP3.LUT R36, R36, 0xff, RZ, 0xc0, !PT ;  /* 0x000000ff24247812 */ /* 0x020fe200078ec0ff */
[----:B------:R-:W-:Y:S01]  /*5910*/  BSSY B1, `(.L_x_41) ;  /* 0x000000b000017945 */ /* 0x000fe20003800000 */
[----:B------:R-:W-:Y:S02]  /*5920*/  ISETP.LT.OR P3, PT, R35, 0x2, !P0 ;  /* 0x000000022300780c */ /* 0x000fe40004761670 */
[----:B------:R-:W-:-:S05]  /*5930*/  F2FP.F16.E5M2.UNPACK_B R36, R36 ;  /* 0x00000024ff24723e */ /* 0x000fca00020004ff */
[----:B------:R-:W-:-:S05]  /*5940*/  HADD2.F32 R36, -RZ, R36.H0_H0 ;  /* 0x20000024ff247230 */ /* 0x000fca0000004100 */
[----:B------:R-:W-:Y:S01]  /*5950*/  FMUL R37, R36, UR19 ;  /* 0x0000001324257c20 */ /* 0x000fe20008400000 */
[----:B------:R-:W-:-:S03]  /*5960*/  PRMT R36, RZ, 0x7610, R36 ;  /* 0x00007610ff247816 */ /* 0x000fc60000000024 */
[----:B------:R-:W-:-:S05]  /*5970*/  FFMA R37, R226, UR20, R37 ;  /* 0x00000014e2257c23 */ /* 0x000fca0008000025 */
[----:B------:R-:W-:-:S05]  /*5980*/  F2FP.SATFINITE.E5M2.F32.PACK_AB_MERGE_C R37, RZ, R37, RZ ;  /* 0x00000025ff25723e */ /* 0x000fca00048060ff */
[----:B------:R2:W-:Y:S01]  /*5990*/  @!P4 STG.E.U8 desc[UR16][R24.64], R37 ;  /* 0x000000251800c986 */ /* 0x0005e2000c101110 */
[----:B------:R-:W-:Y:S05]  /*59a0*/  @P3 BRA `(.L_x_42) ;  /* 0x0000000000043947 */ /* 0x000fea0003800000 */
[----:B------:R3:W5:Y:S02]  /*59b0*/  LDG.E.U8 R36, desc[UR16][R28.64+0x1] ;  /* 0x000001101c247981 */ /* 0x000764000c1e1100 */
.L_x_42:
[----:B------:R-:W-:Y:S05]  /*59c0*/  BSYNC B1 ;  /* 0x0000000000017941 */ /* 0x000fea0003800000 */
.L_x_41:
[----:B-----5:R-:W-:Y:S01]  /*59d0*/  LOP3.LUT R36, R36, 0xff, RZ, 0xc0, !PT ;  /* 0x000000ff24247812 */ /* 0x020fe200078ec0ff */
[----:B------:R-:W-:Y:S01]  /*59e0*/  BSSY B1, `(.L_x_43) ;  /* 0x0000013000017945 */ /* 0x000fe20003800000 */
[----:B--2---:R-:W-:Y:S02]  /*59f0*/  IADD3 R37, P1, R39, 0x8, RZ ;  /* 0x0000000827257810 */ /* 0x004fe40007f3e0ff */
[----:B------:R-:W-:-:S03]  /*5a00*/  F2FP.F16.E5M2.UNPACK_B R36, R36 ;  /* 0x00000024ff24723e */ /* 0x000fc600020004ff */
[----:B------:R-:W-:Y:S01]  /*5a10*/  IMAD.X R32, RZ, RZ, R33, P1 ;  /* 0x000000ffff207224 */ /* 0x000fe200008e0621 */
[----:B------:R-:W-:Y:S01]  /*5a20*/  ISETP.GE.AND P1, PT, R38, 0x9, PT ;  /* 0x000000092600780c */ /* 0x000fe20003f26270 */
[----:B------:R-:W-:Y:S02]  /*5a30*/  HADD2.F32 R36, -RZ, R36.H0_H0 ;  /* 0x20000024ff247230 */ /* 0x000fe40000004100 */
[----:B------:R-:W-:Y:S01]  /*5a40*/  IMAD R32, R32, UR6, RZ ;  /* 0x0000000620207c24 */ /* 0x000fe2000f8e02ff */
[----:B------:R-:W-:Y:S01]  /*5a50*/  ISETP.LT.OR P5, PT, R35, 0x1, !P1 ;  /* 0x000000012300780c */ /* 0x000fe20004fa1670 */
[----:B------:R-:W-:-:S04]  /*5a60*/  IMAD.WIDE.U32 R30, R37, UR6, R30 ;  /* 0x00000006251e7c25 */ /* 0x000fc8000f8e001e */
[----:B------:R-:W-:Y:S01]  /*5a70*/  FMUL R36, R36, UR19 ;  /* 0x0000001324247c20 */ /* 0x000fe20008400000 */
[----:B------:R-:W-:-:S03]  /*5a80*/  IMAD R37, R37, UR7, R32 ;  /* 0x0000000725257c24 */ /* 0x000fc6000f8e0220 */
[----:B------:R-:W-:Y:S01]  /*5a90*/  FFMA R36, R225, UR20, R36 ;  /* 0x00000014e1247c23 */ /* 0x000fe20008000024 */
[----:B------:R-:W-:Y:S02]  /*5aa0*/  IADD3 R30, P4, R30, UR8, RZ ;  /* 0x000000081e1e7c10 */ /* 0x000fe4000ff9e0ff */
[----:B------:R-:W-:Y:S02]  /*5ab0*/  PRMT R32, RZ, 0x7610, R32 ;  /* 0x00007610ff207816 */ /* 0x000fe40000000020 */
[----:B------:R-:W-:Y:S02]  /*5ac0*/  F2FP.SATFINITE.E5M2.F32.PACK_AB_MERGE_C R33, RZ, R36, RZ ;  /* 0x00000024ff21723e */ /* 0x000fe400048060ff */
[----:B------:R-:W-:-:S03]  /*5ad0*/  IADD3.X R31, R31, UR9, R37, P4, !PT ;  /* 0x000000091f1f7c10 */ /* 0x000fc6000a7fe425 */
[----:B------:R2:W-:Y:S01]  /*5ae0*/  @!P3 STG.E.U8 desc[UR16][R24.64+0x1], R33 ;  /* 0x000001211800b986 */ /* 0x0005e2000c101110 */
[----:B------:R-:W-:Y:S05]  /*5af0*/  @P5 BRA `(.L_x_44) ;  /* 0x0000000000045947 */ /* 0x000fea0003800000 */
[----:B------:R4:W5:Y:S02]  /*5b00*/  LDG.E.U8 R32, desc[UR16][R30.64] ;  /* 0x000000101e207981 */ /* 0x000964000c1e1100 */
.L_x_44:
[----:B------:R-:W-:Y:S05]  /*5b10*/  BSYNC B1 ;  /* 0x0000000000017941 */ /* 0x000fea0003800000 */
.L_x_43:
[----:B-----5:R-:W-:Y:S01]  /*5b20*/  LOP3.LUT R32, R32, 0xff, RZ, 0xc0, !PT ;  /* 0x000000ff20207812 */ /* 0x020fe200078ec0ff */
[----:B------:R-:W-:Y:S01]  /*5b30*/  BSSY B1, `(.L_x_45) ;  /* 0x000000b000017945 */ /* 0x000fe20003800000 */
[----:B------:R-:W-:Y:S02]  /*5b40*/  ISETP.LT.OR P3, PT, R35, 0x2, !P1 ;  /* 0x000000022300780c */ /* 0x000fe40004f61670 */
[----:B------:R-:W-:-:S05]  /*5b50*/  F2FP.F16.E5M2.UNPACK_B R32, R32 ;  /* 0x00000020ff20723e */ /* 0x000fca00020004ff */
[----:B------:R-:W-:-:S05]  /*5b60*/  HADD2.F32 R32, -RZ, R32.H0_H0 ;  /* 0x20000020ff207230 */ /* 0x000fca0000004100 */
[----:B--2---:R-:W-:Y:S01]  /*5b70*/  FMUL R33, R32, UR19 ;  /* 0x0000001320217c20 */ /* 0x004fe20008400000 */
[----:B------:R-:W-:-:S03]  /*5b80*/  PRMT R32, RZ, 0x7610, R32 ;  /* 0x00007610ff207816 */ /* 0x000fc60000000020 */
[----:B------:R-:W-:-:S05]  /*5b90*/  FFMA R33, R224, UR20, R33 ;  /* 0x00000014e0217c23 */ /* 0x000fca0008000021 */
[----:B------:R-:W-:-:S05]  /*5ba0*/  F2FP.SATFINITE.E5M2.F32.PACK_AB_MERGE_C R33, RZ, R33, RZ ;  /* 0x00000021ff21723e */ /* 0x000fca00048060ff */
[----:B------:R2:W-:Y:S01]  /*5bb0*/  @!P5 STG.E.U8 desc[UR16][R26.64], R33 ;  /* 0x000000211a00d986 */ /* 0x0005e2000c101110 */
[----:B------:R-:W-:Y:S05]  /*5bc0*/  @P3 BRA `(.L_x_46) ;  /* 0x0000000000043947 */ /* 0x000fea0003800000 */
[----:B------:R0:W5:Y:S02]  /*5bd0*/  LDG.E.U8 R32, desc[UR16][R30.64+0x1] ;  /* 0x000001101e207981 */ /* 0x000164000c1e1100 */
.L_x_46:
[----:B------:R-:W-:Y:S05]  /*5be0*/  BSYNC B1 ;  /* 0x0000000000017941 */ /* 0x000fea0003800000 */
.L_x_45:
[----:B-----5:R-:W-:Y:S01]  /*5bf0*/  LOP3.LUT R32, R32, 0xff, RZ, 0xc0, !PT ;  /* 0x000000ff20207812 */ /* 0x020fe200078ec0ff */
[----:B------:R-:W-:Y:S01]  /*5c00*/  BSSY B1, `(.L_x_47) ;  /* 0x000000b000017945 */ /* 0x000fe20003800000 */
[----:B------:R-:W-:Y:S02]  /*5c10*/  ISETP.LT.OR P4, PT, R35, 0x9, !P0 ;  /* 0x000000092300780c */ /* 0x000fe40004781670 */
[----:B------:R-:W-:-:S05]  /*5c20*/  F2FP.F16.E5M2.UNPACK_B R32, R32 ;  /* 0x00000020ff20723e */ /* 0x000fca00020004ff */
[----:B------:R-:W-:-:S05]  /*5c30*/  HADD2.F32 R32, -RZ, R32.H0_H0 ;  /* 0x20000020ff207230 */ /* 0x000fca0000004100 */
[----:B------:R-:W-:-:S04]  /*5c40*/  FMUL R32, R32, UR19 ;  /* 0x0000001320207c20 */ /* 0x000fc80008400000 */
[----:B------:R-:W-:-:S05]  /*5c50*/  FFMA R32, R223, UR20, R32 ;  /* 0x00000014df207c23 */ /* 0x000fca0008000020 */
[----:B--2---:R-:W-:Y:S02]  /*5c60*/  F2FP.SATFINITE.E5M2.F32.PACK_AB_MERGE_C R33, RZ, R32, RZ ;  /* 0x00000020ff21723e */ /* 0x004fe400048060ff */
[----:B------:R-:W-:-:S03]  /*5c70*/  PRMT R32, RZ, 0x7610, R32 ;  /* 0x00007610ff207816 */ /* 0x000fc60000000020 */
[----:B------:R2:W-:Y:S01]  /*5c80*/  @!P3 STG.E.U8 desc[UR16][R26.64+0x1], R33 ;  /* 0x000001211a00b986 */ /* 0x0005e2000c101110 */
[----:B------:R-:W-:Y:S05]  /*5c90*/  @P4 BRA `(.L_x_48) ;  /* 0x0000000000044947 */ /* 0x000fea0003800000 */
[----:B------:R0:W5:Y:S02]  /*5ca0*/  LDG.E.U8 R32, desc[UR16][R28.64+0x8] ;  /* 0x000008101c207981 */ /* 0x000164000c1e1100 */
.L_x_48:
[----:B------:R-:W-:Y:S05]  /*5cb0*/  BSYNC B1 ;  /* 0x0000000000017941 */ /* 0x000fea0003800000 */
.L_x_47:
        /* <DEDUP_REMOVED lines=12> */
.L_x_50:
[----:B------:R-:W-:Y:S05]  /*5d80*/  BSYNC B1 ;  /* 0x0000000000017941 */ /* 0x000fea0003800000 */
.L_x_49:
        /* <DEDUP_REMOVED lines=12> */
.L_x_52:
[----:B------:R-:W-:Y:S05]  /*5e50*/  BSYNC B1 ;  /* 0x0000000000017941 */ /* 0x000fea0003800000 */
.L_x_51:
        /* <DEDUP_REMOVED lines=12> */
.L_x_54:
[----:B------:R-:W-:Y:S05]  /*5f20*/  BSYNC B1 ;  /* 0x0000000000017941 */ /* 0x000fea0003800000 */
.L_x_53:
        /* <DEDUP_REMOVED lines=12> */
.L_x_56:
[----:B------:R-:W-:Y:S05]  /*5ff0*/  BSYNC B1 ;  /* 0x0000000000017941 */ /* 0x000fea0003800000 */
.L_x_55:
        /* <DEDUP_REMOVED lines=12> */
.L_x_58:
[----:B------:R-:W-:Y:S05]  /*60c0*/  BSYNC B1 ;  /* 0x0000000000017941 */ /* 0x000fea0003800000 */
.L_x_57:
        /* <DEDUP_REMOVED lines=12> */
.L_x_60:
[----:B------:R-:W-:Y:S05]  /*6190*/  BSYNC B1 ;  /* 0x0000000000017941 */ /* 0x000fea0003800000 */
.L_x_59:
        /* <DEDUP_REMOVED lines=12> */
.L_x_62:
[----:B------:R-:W-:Y:S05]  /*6260*/  BSYNC B1 ;  /* 0x0000000000017941 */ /* 0x000fea0003800000 */
.L_x_61:
        /* <DEDUP_REMOVED lines=12> */
.L_x_64:
[----:B------:R-:W-:Y:S05]  /*6330*/  BSYNC B1 ;  /* 0x0000000000017941 */ /* 0x000fea0003800000 */
.L_x_63:
        /* <DEDUP_REMOVED lines=12> */
.L_x_66:
[----:B------:R-:W-:Y:S05]  /*6400*/  BSYNC B1 ;  /* 0x0000000000017941 */ /* 0x000fea0003800000 */
.L_x_65:
        /* <DEDUP_REMOVED lines=12> */
.L_x_68:
[----:B------:R-:W-:Y:S05]  /*64d0*/  BSYNC B1 ;  /* 0x0000000000017941 */ /* 0x000fea0003800000 */
.L_x_67:
        /* <DEDUP_REMOVED lines=12> */
.L_x_70:
[----:B------:R-:W-:Y:S05]  /*65a0*/  BSYNC B1 ;  /* 0x0000000000017941 */ /* 0x000fea0003800000 */
.L_x_69:
        /* <DEDUP_REMOVED lines=12> */
.L_x_72:
[----:B------:R-:W-:Y:S05]  /*6670*/  BSYNC B1 ;  /* 0x0000000000017941 */ /* 0x000fea0003800000 */
.L_x_71:
        /* <DEDUP_REMOVED lines=12> */
.L_x_74:
[----:B------:R-:W-:Y:S05]  /*6740*/  BSYNC B1 ;  /* 0x0000000000017941 */ /* 0x000fea0003800000 */
.L_x_73:
        /* <DEDUP_REMOVED lines=12> */
.L_x_76:
[----:B------:R-:W-:Y:S05]  /*6810*/  BSYNC B1 ;  /* 0x0000000000017941 */ /* 0x000fea0003800000 */
.L_x_75:
        /* <DEDUP_REMOVED lines=12> */
.L_x_78:
[----:B------:R-:W-:Y:S05]  /*68e0*/  BSYNC B1 ;  /* 0x0000000000017941 */ /* 0x000fea0003800000 */
.L_x_77:
        /* <DEDUP_REMOVED lines=12> */
.L_x_80:
[----:B------:R-:W-:Y:S05]  /*69b0*/  BSYNC B1 ;  /* 0x0000000000017941 */ /* 0x000fea0003800000 */
.L_x_79:
        /* <DEDUP_REMOVED lines=12> */
.L_x_82:
[----:B------:R-:W-:Y:S05]  /*6a80*/  BSYNC B1 ;  /* 0x0000000000017941 */ /* 0x000fea0003800000 */
.L_x_81:
        /* <DEDUP_REMOVED lines=12> */
.L_x_84:
[----:B------:R-:W-:Y:S05]  /*6b50*/  BSYNC B1 ;  /* 0x0000000000017941 */ /* 0x000fea0003800000 */
.L_x_83:
        /* <DEDUP_REMOVED lines=12> */
.L_x_86:
[----:B------:R-:W-:Y:S05]  /*6c20*/  BSYNC B1 ;  /* 0x0000000000017941 */ /* 0x000fea0003800000 */
.L_x_85:
        /* <DEDUP_REMOVED lines=12> */
.L_x_88:
[----:B------:R-:W-:Y:S05]  /*6cf0*/  BSYNC B1 ;  /* 0x0000000000017941 */ /* 0x000fea0003800000 */
.L_x_87:
        /* <DEDUP_REMOVED lines=12> */
.L_x_90:
[----:B------:R-:W-:Y:S05]  /*6dc0*/  BSYNC B1 ;  /* 0x0000000000017941 */ /* 0x000fea0003800000 */
.L_x_89:
        /* <DEDUP_REMOVED lines=12> */
.L_x_92:
[----:B------:R-:W-:Y:S05]  /*6e90*/  BSYNC B1 ;  /* 0x0000000000017941 */ /* 0x000fea0003800000 */
.L_x_91:
        /* <DEDUP_REMOVED lines=12> */
.L_x_94:
[----:B------:R-:W-:Y:S05]  /*6f60*/  BSYNC B1 ;  /* 0x0000000000017941 */ /* 0x000fea0003800000 */
.L_x_93:
        /* <DEDUP_REMOVED lines=12> */
.L_x_96:
[----:B------:R-:W-:Y:S05]  /*7030*/  BSYNC B1 ;  /* 0x0000000000017941 */ /* 0x000fea0003800000 */
.L_x_95:
        /* <DEDUP_REMOVED lines=12> */
.L_x_98:
[----:B------:R-:W-:Y:S05]  /*7100*/  BSYNC B1 ;  /* 0x0000000000017941 */ /* 0x000fea0003800000 */
.L_x_97:
        /* <DEDUP_REMOVED lines=12> */
.L_x_100:
[----:B------:R-:W-:Y:S05]  /*71d0*/  BSYNC B1 ;  /* 0x0000000000017941 */ /* 0x000fea0003800000 */
.L_x_99:
        /* <DEDUP_REMOVED lines=12> */
.L_x_102:
[----:B------:R-:W-:Y:S05]  /*72a0*/  BSYNC B1 ;  /* 0x0000000000017941 */ /* 0x000fea0003800000 */
.L_x_101:
        /* <DEDUP_REMOVED lines=12> */
.L_x_104:
[----:B------:R-:W-:Y:S05]  /*7370*/  BSYNC B1 ;  /* 0x0000000000017941 */ /* 0x000fea0003800000 */
.L_x_103:
        /* <DEDUP_REMOVED lines=12> */
.L_x_106:
[----:B------:R-:W-:Y:S05]  /*7440*/  BSYNC B1 ;  /* 0x0000000000017941 */ /* 0x000fea0003800000 */
.L_x_105:
        /* <DEDUP_REMOVED lines=12> */
.L_x_108:
[----:B------:R-:W-:Y:S05]  /*7510*/  BSYNC B1 ;  /* 0x0000000000017941 */ /* 0x000fea0003800000 */
.L_x_107:
        /* <DEDUP_REMOVED lines=12> */
.L_x_110:
[----:B------:R-:W-:Y:S05]  /*75e0*/  BSYNC B1 ;  /* 0x0000000000017941 */ /* 0x000fea0003800000 */
.L_x_109:
        /* <DEDUP_REMOVED lines=12> */
.L_x_112:
[----:B------:R-:W-:Y:S05]  /*76b0*/  BSYNC B1 ;  /* 0x0000000000017941 */ /* 0x000fea0003800000 */
.L_x_111:
        /* <DEDUP_REMOVED lines=12> */
.L_x_114:
[----:B------:R-:W-:Y:S05]  /*7780*/  BSYNC B1 ;  /* 0x0000000000017941 */ /* 0x000fea0003800000 */
.L_x_113:
        /* <DEDUP_REMOVED lines=12> */
.L_x_116:
[----:B------:R-:W-:Y:S05]  /*7850*/  BSYNC B1 ;  /* 0x0000000000017941 */ /* 0x000fea0003800000 */
.L_x_115:
        /* <DEDUP_REMOVED lines=12> */
.L_x_118:
[----:B------:R-:W-:Y:S05]  /*7920*/  BSYNC B1 ;  /* 0x0000000000017941 */ /* 0x000fea0003800000 */
.L_x_117:
        /* <DEDUP_REMOVED lines=12> */
.L_x_120:
[----:B------:R-:W-:Y:S05]  /*79f0*/  BSYNC B1 ;  /* 0x0000000000017941 */ /* 0x000fea0003800000 */
.L_x_119:
        /* <DEDUP_REMOVED lines=12> */
.L_x_122:
[----:B------:R-:W-:Y:S05]  /*7ac0*/  BSYNC B1 ;  /* 0x0000000000017941 */ /* 0x000fea0003800000 */
.L_x_121:
        /* <DEDUP_REMOVED lines=12> */
.L_x_124:
[----:B------:R-:W-:Y:S05]  /*7b90*/  BSYNC B1 ;  /* 0x0000000000017941 */ /* 0x000fea0003800000 */
.L_x_123:
        /* <DEDUP_REMOVED lines=12> */
.L_x_126:
[----:B------:R-:W-:Y:S05]  /*7c60*/  BSYNC B1 ;  /* 0x0000000000017941 */ /* 0x000fea0003800000 */
.L_x_125:
        /* <DEDUP_REMOVED lines=12> */
.L_x_128:
[----:B------:R-:W-:Y:S05]  /*7d30*/  BSYNC B1 ;  /* 0x0000000000017941 */ /* 0x000fea0003800000 */
.L_x_127:
        /* <DEDUP_REMOVED lines=12> */
.L_x_130:
[----:B------:R-:W-:Y:S05]  /*7e00*/  BSYNC B1 ;  /* 0x0000000000017941 */ /* 0x000fea0003800000 */
.L_x_129:
        /* <DEDUP_REMOVED lines=12> */
.L_x_132:
[----:B------:R-:W-:Y:S05]  /*7ed0*/  BSYNC B1 ;  /* 0x0000000000017941 */ /* 0x000fea0003800000 */
.L_x_131:
        /* <DEDUP_REMOVED lines=12> */
.L_x_134:
[----:B------:R-:W-:Y:S05]  /*7fa0*/  BSYNC B1 ;  /* 0x0000000000017941 */ /* 0x000fea0003800000 */
.L_x_133:
        /* <DEDUP_REMOVED lines=12> */
.L_x_136:
[----:B------:R-:W-:Y:S05]  /*8070*/  BSYNC B1 ;  /* 0x0000000000017941 */ /* 0x000fea0003800000 */
.L_x_135:
        /* <DEDUP_REMOVED lines=12> */
.L_x_138:
[----:B------:R-:W-:Y:S05]  /*8140*/  BSYNC B1 ;  /* 0x0000000000017941 */ /* 0x000fea0003800000 */
.L_x_137:
        /* <DEDUP_REMOVED lines=12> */
.L_x_140:
[----:B------:R-:W-:Y:S05]  /*8210*/  BSYNC B1 ;  /* 0x0000000000017941 */ /* 0x000fea0003800000 */
.L_x_139:
        /* <DEDUP_REMOVED lines=12> */
.L_x_142:
[----:B------:R-:W-:Y:S05]  /*82e0*/  BSYNC B1 ;  /* 0x0000000000017941 */ /* 0x000fea0003800000 */
.L_x_141:
        /* <DEDUP_REMOVED lines=12> */
.L_x_144:
[----:B------:R-:W-:Y:S05]  /*83b0*/  BSYNC B1 ;  /* 0x0000000000017941 */ /* 0x000fea0003800000 */
.L_x_143:
        /* <DEDUP_REMOVED lines=12> */
.L_x_146:
[----:B------:R-:W-:Y:S05]  /*8480*/  BSYNC B1 ;  /* 0x0000000000017941 */ /* 0x000fea0003800000 */
.L_x_145:
        /* <DEDUP_REMOVED lines=12> */
.L_x_148:
[----:B------:R-:W-:Y:S05]  /*8550*/  BSYNC B1 ;  /* 0x0000000000017941 */ /* 0x000fea0003800000 */
.L_x_147:
        /* <DEDUP_REMOVED lines=12> */
.L_x_150:
[----:B------:R-:W-:Y:S05]  /*8620*/  BSYNC B1 ;  /* 0x0000000000017941 */ /* 0x000fea0003800000 */
.L_x_149:
        /* <DEDUP_REMOVED lines=12> */
.L_x_152:
[----:B------:R-:W-:Y:S05]  /*86f0*/  BSYNC B1 ;  /* 0x0000000000017941 */ /* 0x000fea0003800000 */
.L_x_151:
        /* <DEDUP_REMOVED lines=12> */
.L_x_154:
[----:B------:R-:W-:Y:S05]  /*87c0*/  BSYNC B1 ;  /* 0x0000000000017941 */ /* 0x000fea0003800000 */
.L_x_153:
        /* <DEDUP_REMOVED lines=12> */
.L_x_156:
[----:B------:R-:W-:Y:S05]  /*8890*/  BSYNC B1 ;  /* 0x0000000000017941 */ /* 0x000fea0003800000 */
.L_x_155:
        /* <DEDUP_REMOVED lines=12> */
.L_x_158:
[----:B------:R-:W-:Y:S05]  /*8960*/  BSYNC B1 ;  /* 0x0000000000017941 */ /* 0x000fea0003800000 */
.L_x_157:
        /* <DEDUP_REMOVED lines=12> */
.L_x_160:
[----:B------:R-:W-:Y:S05]  /*8a30*/  BSYNC B1 ;  /* 0x0000000000017941 */ /* 0x000fea0003800000 */
.L_x_159:
        /* <DEDUP_REMOVED lines=12> */
.L_x_162:
[----:B------:R-:W-:Y:S05]  /*8b00*/  BSYNC B1 ;  /* 0x0000000000017941 */ /* 0x000fea0003800000 */
.L_x_161:
        /* <DEDUP_REMOVED lines=12> */
.L_x_164:
[----:B------:R-:W-:Y:S05]  /*8bd0*/  BSYNC B1 ;  /* 0x0000000000017941 */ /* 0x000fea0003800000 */
.L_x_163:
        /* <DEDUP_REMOVED lines=12> */
.L_x_166:
[----:B------:R-:W-:Y:S05]  /*8ca0*/  BSYNC B1 ;  /* 0x0000000000017941 */ /* 0x000fea0003800000 */
.L_x_165:
        /* <DEDUP_REMOVED lines=12> */
.L_x_168:
[----:B------:R-:W-:Y:S05]  /*8d70*/  BSYNC B1 ;  /* 0x0000000000017941 */ /* 0x000fea0003800000 */
.L_x_167:
        /* <DEDUP_REMOVED lines=12> */
.L_x_170:
[----:B------:R-:W-:Y:S05]  /*8e40*/  BSYNC B1 ;  /* 0x0000000000017941 */ /* 0x000fea0003800000 */
.L_x_169:
        /* <DEDUP_REMOVED lines=12> */
.L_x_172:
[----:B------:R-:W-:Y:S05]  /*8f10*/  BSYNC B1 ;  /* 0x0000000000017941 */ /* 0x000fea0003800000 */
.L_x_171:
        /* <DEDUP_REMOVED lines=12> */
.L_x_174:
[----:B------:R-:W-:Y:S05]  /*8fe0*/  BSYNC B1 ;  /* 0x0000000000017941 */ /* 0x000fea0003800000 */
.L_x_173:
        /* <DEDUP_REMOVED lines=12> */
.L_x_176:
[----:B------:R-:W-:Y:S05]  /*90b0*/  BSYNC B1 ;  /* 0x0000000000017941 */ /* 0x000fea0003800000 */
.L_x_175:
        /* <DEDUP_REMOVED lines=12> */
.L_x_178:
[----:B------:R-:W-:Y:S05]  /*9180*/  BSYNC B1 ;  /* 0x0000000000017941 */ /* 0x000fea0003800000 */
.L_x_177:
        /* <DEDUP_REMOVED lines=12> */
.L_x_180:
[----:B------:R-:W-:Y:S05]  /*9250*/  BSYNC B1 ;  /* 0x0000000000017941 */ /* 0x000fea0003800000 */
.L_x_179:
        /* <DEDUP_REMOVED lines=12> */
.L_x_182:
[----:B------:R-:W-:Y:S05]  /*9320*/  BSYNC B1 ;  /* 0x0000000000017941 */ /* 0x000fea0003800000 */
.L_x_181:
        /* <DEDUP_REMOVED lines=12> */
.L_x_184:
[----:B------:R-:W-:Y:S05]  /*93f0*/  BSYNC B1 ;  /* 0x0000000000017941 */ /* 0x000fea0003800000 */
.L_x_183:
        /* <DEDUP_REMOVED lines=12> */
.L_x_186:
[----:B------:R-:W-:Y:S05]  /*94c0*/  BSYNC B1 ;  /* 0x0000000000017941 */ /* 0x000fea0003800000 */
.L_x_185:
        /* <DEDUP_REMOVED lines=12> */
.L_x_188:
[----:B------:R-:W-:Y:S05]  /*9590*/  BSYNC B1 ;  /* 0x0000000000017941 */ /* 0x000fea0003800000 */
.L_x_187:
        /* <DEDUP_REMOVED lines=12> */
.L_x_190:
[----:B------:R-:W-:Y:S05]  /*9660*/  BSYNC B1 ;  /* 0x0000000000017941 */ /* 0x000fea0003800000 */
.L_x_189:
[----:B-----5:R-:W-:Y:S01]  /*9670*/  LOP3.LUT R32, R32, 0xff, RZ, 0xc0, !PT ;  /* 0x000000ff20207812 */ /* 0x020fe200078ec0ff */
[----:B------:R-:W-:Y:S01]  /*9680*/  BSSY B1, `(.L_x_191) ;  /* 0x000000b000017945 */ /* 0x000fe20003800000 */
[----:B------:R-:W-:Y:S02]  /*9690*/  ISETP.LT.OR P4, PT, R35, 0x99, !P0 ;  /* 0x000000992300780c */ /* 0x000fe40004781670 */
[----:B------:R-:W-:-:S05]  /*96a0*/  F2FP.F16.E5M2.UNPACK_B R32, R32 ;  /* 0x00000020ff20723e */ /* 0x000fca00020004ff */
[----:B------:R-:W-:-:S05]  /*96b0*/  HADD2.F32 R32, -RZ, R32.H0_H0 ;  /* 0x20000020ff207230 */ /* 0x000fca0000004100 */
[----:B------:R-:W-:-:S04]  /*96c0*/  FMUL R32, R32, UR19 ;  /* 0x0000001320207c20 */ /* 0x000fc80008400000 */
[----:B------:R-:W-:Y:S01]  /*96d0*/  FFMA R32, R23, UR20, R32 ;  /* 0x0000001417207c23 */ /* 0x000fe20008000020 */
[----:B------:R-:W-:-:S04]  /*96e0*/  PRMT R23, RZ, 0x7610, R23 ;  /* 0x00007610ff177816 */ /* 0x000fc80000000017 */
[----:B--2---:R-:W-:-:S05]  /*96f0*/  F2FP.SATFINITE.E5M2.F32.PACK_AB_MERGE_C R33, RZ, R32, RZ ;  /* 0x00000020ff21723e */ /* 0x004fca00048060ff */
[----:B------:R2:W-:Y:S01]  /*9700*/  @!P3 STG.E.U8 desc[UR16][R26.64+0x91], R33 ;  /* 0x000091211a00b986 */ /* 0x0005e2000c101110 */
[----:B------:R-:W-:Y:S05]  /*9710*/  @P4 BRA `(.L_x_192) ;  /* 0x0000000000044947 */ /* 0x000fea0003800000 */
[----:B------:R0:W5:Y:S02]  /*9720*/  LDG.E.U8 R23, desc[UR16][R28.64+0x98] ;  /* 0x000098101c177981 */ /* 0x000164000c1e1100 */
.L_x_192:
[----:B------:R-:W-:Y:S05]  /*9730*/  BSYNC B1 ;  /* 0x0000000000017941 */ /* 0x000fea0003800000 */
.L_x_191:
        /* <DEDUP_REMOVED lines=8> */
[----:B------:R-:W-:-:S05]  /*97c0*/  F2FP.SATFINITE.E5M2.F32.PACK_AB_MERGE_C R23, RZ, R23, RZ ;  /* 0x00000017ff17723e */ /* 0x000fca00048060ff */
[----:B------:R0:W-:Y:S01]  /*97d0*/  @!P4 STG.E.U8 desc[UR16][R24.64+0x98], R23 ;  /* 0x000098171800c986 */ /* 0x0001e2000c101110 */
[----:B------:R-:W-:Y:S05]  /*97e0*/  @P3 BRA `(.L_x_194) ;  /* 0x0000000000043947 */ /* 0x000fea0003800000 */
[----:B------:R0:W5:Y:S02]  /*97f0*/  LDG.E.U8 R22, desc[UR16][R28.64+0x99] ;  /* 0x000099101c167981 */ /* 0x000164000c1e1100 */
.L_x_194:
[----:B------:R-:W-:Y:S05]  /*9800*/  BSYNC B1 ;  /* 0x0000000000017941 */ /* 0x000fea0003800000 */
.L_x_193:
        /* <DEDUP_REMOVED lines=8> */
[----:B0-----:R-:W-:-:S05]  /*9890*/  F2FP.SATFINITE.E5M2.F32.PACK_AB_MERGE_C R23, RZ, R22, RZ ;  /* 0x00000016ff17723e */ /* 0x001fca00048060ff */
[----:B------:R0:W-:Y:S01]  /*98a0*/  @!P3 STG.E.U8 desc[UR16][R24.64+0x99], R23 ;  /* 0x000099171800b986 */ /* 0x0001e2000c101110 */
[----:B------:R-:W-:Y:S05]  /*98b0*/  @P4 BRA `(.L_x_196) ;  /* 0x0000000000044947 */ /* 0x000fea0003800000 */
[----:B------:R0:W5:Y:S02]  /*98c0*/  LDG.E.U8 R21, desc[UR16][R30.64+0x98] ;  /* 0x000098101e157981 */ /* 0x000164000c1e1100 */
.L_x_196:
[----:B------:R-:W-:Y:S05]  /*98d0*/  BSYNC B1 ;  /* 0x0000000000017941 */ /* 0x000fea0003800000 */
.L_x_195:
        /* <DEDUP_REMOVED lines=12> */
.L_x_198:
[----:B------:R-:W-:Y:S05]  /*99a0*/  BSYNC B1 ;  /* 0x0000000000017941 */ /* 0x000fea0003800000 */
.L_x_197:
        /* <DEDUP_REMOVED lines=12> */
.L_x_200:
[----:B------:R-:W-:Y:S05]  /*9a70*/  BSYNC B1 ;  /* 0x0000000000017941 */ /* 0x000fea0003800000 */
.L_x_199:
        /* <DEDUP_REMOVED lines=12> */
.L_x_202:
[----:B------:R-:W-:Y:S05]  /*9b40*/  BSYNC B1 ;  /* 0x0000000000017941 */ /* 0x000fea0003800000 */
.L_x_201:
        /* <DEDUP_REMOVED lines=12> */
.L_x_204:
[----:B------:R-:W-:Y:S05]  /*9c10*/  BSYNC B1 ;  /* 0x0000000000017941 */ /* 0x000fea0003800000 */
.L_x_203:
        /* <DEDUP_REMOVED lines=12> */
.L_x_206:
[----:B------:R-:W-:Y:S05]  /*9ce0*/  BSYNC B1 ;  /* 0x0000000000017941 */ /* 0x000fea0003800000 */
.L_x_205:
        /* <DEDUP_REMOVED lines=12> */
.L_x_208:
[----:B------:R-:W-:Y:S05]  /*9db0*/  BSYNC B1 ;  /* 0x0000000000017941 */ /* 0x000fea0003800000 */
.L_x_207:
        /* <DEDUP_REMOVED lines=12> */
.L_x_210:
[----:B------:R-:W-:Y:S05]  /*9e80*/  BSYNC B1 ;  /* 0x0000000000017941 */ /* 0x000fea0003800000 */
.L_x_209:
        /* <DEDUP_REMOVED lines=12> */
.L_x_212:
[----:B------:R-:W-:Y:S05]  /*9f50*/  BSYNC B1 ;  /* 0x0000000000017941 */ /* 0x000fea0003800000 */
.L_x_211:
        /* <DEDUP_REMOVED lines=12> */
.L_x_214:
[----:B------:R-:W-:Y:S05]  /*a020*/  BSYNC B1 ;  /* 0x0000000000017941 */ /* 0x000fea0003800000 */
.L_x_213:
        /* <DEDUP_REMOVED lines=12> */
.L_x_216:
[----:B------:R-:W-:Y:S05]  /*a0f0*/  BSYNC B1 ;  /* 0x0000000000017941 */ /* 0x000fea0003800000 */
.L_x_215:
        /* <DEDUP_REMOVED lines=12> */
.L_x_218:
[----:B------:R-:W-:Y:S05]  /*a1c0*/  BSYNC B1 ;  /* 0x0000000000017941 */ /* 0x000fea0003800000 */
.L_x_217:
        /* <DEDUP_REMOVED lines=12> */
.L_x_220:
[----:B------:R-:W-:Y:S05]  /*a290*/  BSYNC B1 ;  /* 0x0000000000017941 */ /* 0x000fea0003800000 */
.L_x_219:
        /* <DEDUP_REMOVED lines=12> */
.L_x_222:
[----:B------:R-:W-:Y:S05]  /*a360*/  BSYNC B1 ;  /* 0x0000000000017941 */ /* 0x000fea0003800000 */
.L_x_221:
        /* <DEDUP_REMOVED lines=12> */
.L_x_224:
[----:B------:R-:W-:Y:S05]  /*a430*/  BSYNC B1 ;  /* 0x0000000000017941 */ /* 0x000fea0003800000 */
.L_x_223:
        /* <DEDUP_REMOVED lines=12> */
.L_x_226:
[----:B------:R-:W-:Y:S05]  /*a500*/  BSYNC B1 ;  /* 0x0000000000017941 */ /* 0x000fea0003800000 */
.L_x_225:
        /* <DEDUP_REMOVED lines=12> */
.L_x_228:
[----:B------:R-:W-:Y:S05]  /*a5d0*/  BSYNC B1 ;  /* 0x0000000000017941 */ /* 0x000fea0003800000 */
.L_x_227:
        /* <DEDUP_REMOVED lines=12> */
.L_x_230:
[----:B------:R-:W-:Y:S05]  /*a6a0*/  BSYNC B1 ;  /* 0x0000000000017941 */ /* 0x000fea0003800000 */
.L_x_229:
        /* <DEDUP_REMOVED lines=12> */
.L_x_232:
[----:B------:R-:W-:Y:S05]  /*a770*/  BSYNC B1 ;  /* 0x0000000000017941 */ /* 0x000fea0003800000 */
.L_x_231:
        /* <DEDUP_REMOVED lines=12> */
.L_x_234:
[----:B------:R-:W-:Y:S05]  /*a840*/  BSYNC B1 ;  /* 0x0000000000017941 */ /* 0x000fea0003800000 */
.L_x_233:
[----:B-----5:R-:W-:Y:S01]  /*a850*/  LOP3.LUT R2, R2, 0xff, RZ, 0xc0, !PT ;  /* 0x000000ff02027812 */ /* 0x020fe200078ec0ff */
[----:B------:R-:W-:Y:S01]  /*a860*/  BSSY B1, `(.L_x_235) ;  /* 0x000000b000017945 */ /* 0x000fe20003800000 */
[----:B------:R-:W-:Y:S02]  /*a870*/  ISETP.LT.OR P4, PT, R35, 0xc1, !P1 ;  /* 0x000000c12300780c */ /* 0x000fe40004f81670 */
[----:B------:R-:W-:-:S05]  /*a880*/  F2FP.F16.E5M2.UNPACK_B R2, R2 ;  /* 0x00000002ff02723e */ /* 0x000fca00020004ff */
[----:B------:R-:W-:-:S05]  /*a890*/  HADD2.F32 R2, -RZ, R2.H0_H0 ;  /* 0x20000002ff027230 */ /* 0x000fca0000004100 */
[----:B0-----:R-:W-:-:S04]  /*a8a0*/  FMUL R3, R2, UR19 ;  /* 0x0000001302037c20 */ /* 0x001fc80008400000 */
[----:B------:R-:W-:Y:S01]  /*a8b0*/  FFMA R3, R0, UR20, R3 ;  /* 0x0000001400037c23 */ /* 0x000fe20008000003 */
[----:B------:R-:W-:-:S04]  /*a8c0*/  PRMT R0, RZ, 0x7610, R0 ;  /* 0x00007610ff007816 */ /* 0x000fc80000000000 */
[----:B------:R-:W-:-:S05]  /*a8d0*/  F2FP.SATFINITE.E5M2.F32.PACK_AB_MERGE_C R3, RZ, R3, RZ ;  /* 0x00000003ff03723e */ /* 0x000fca00048060ff */
[----:B------:R0:W-:Y:S01]  /*a8e0*/  @!P3 STG.E.U8 desc[UR16][R24.64+0xc1], R3 ;  /* 0x0000c1031800b986 */ /* 0x0001e2000c101110 */
[----:B------:R-:W-:Y:S05]  /*a8f0*/  @P4 BRA `(.L_x_236) ;  /* 0x0000000000044947 */ /* 0x000fea0003800000 */
[----:B------:R0:W5:Y:S02]  /*a900*/  LDG.E.U8 R0, desc[UR16][R30.64+0xc0] ;  /* 0x0000c0101e007981 */ /* 0x000164000c1e1100 */
.L_x_236:
[----:B------:R-:W-:Y:S05]  /*a910*/  BSYNC B1 ;  /* 0x0000000000017941 */ /* 0x000fea0003800000 */
.L_x_235:
[----:B------:R-:W2:Y:S01]  /*a920*/  LDL.LU R2, [R1] ;  /* 0x0000000001027983 */ /* 0x000ea20000300800 */
[----:B-----5:R-:W-:Y:S01]  /*a930*/  LOP3.LUT R0, R0, 0xff, RZ, 0xc0, !PT ;  /* 0x000000ff00007812 */ /* 0x020fe200078ec0ff */
[----:B------:R-:W-:Y:S01]  /*a940*/  BSSY B1, `(.L_x_237) ;  /* 0x000000b000017945 */ /* 0x000fe20003800000 */
[----:B------:R-:W-:Y:S02]  /*a950*/  ISETP.LT.OR P3, PT, R35, 0xc2, !P1 ;  /* 0x000000c22300780c */ /* 0x000fe40004f61670 */
[----:B------:R-:W-:-:S05]  /*a960*/  F2FP.F16.E5M2.UNPACK_B R0, R0 ;  /* 0x00000000ff00723e */ /* 0x000fca00020004ff */
[----:B------:R-:W-:-:S05]  /*a970*/  HADD2.F32 R0, -RZ, R0.H0_H0 ;  /* 0x20000000ff007230 */ /* 0x000fca0000004100 */
[----:B------:R-:W-:-:S04]  /*a980*/  FMUL R0, R0, UR19 ;  /* 0x0000001300007c20 */ /* 0x000fc80008400000 */
[----:B--2---:R-:W-:-:S05]  /*a990*/  FFMA R0, R2, UR20, R0 ;  /* 0x0000001402007c23 */ /* 0x004fca0008000000 */
[----:B0-----:R-:W-:Y:S02]  /*a9a0*/  F2FP.SATFINITE.E5M2.F32.PACK_AB_MERGE_C R3, RZ, R0, RZ ;  /* 0x00000000ff03723e */ /* 0x001fe400048060ff */
[----:B------:R-:W-:-:S03]  /*a9b0*/  PRMT R0, RZ, 0x7610, R0 ;  /* 0x00007610ff007816 */ /* 0x000fc60000000000 */
[----:B------:R0:W-:Y:S01]  /*a9c0*/  @!P4 STG.E.U8 desc[UR16][R26.64+0xc0], R3 ;  /* 0x0000c0031a00c986 */ /* 0x0001e2000c101110 */
[----:B------:R-:W-:Y:S05]  /*a9d0*/  @P3 BRA `(.L_x_238) ;  /* 0x0000000000043947 */ /* 0x000fea0003800000 */
[----:B------:R2:W5:Y:S02]  /*a9e0*/  LDG.E.U8 R0, desc[UR16][R30.64+0xc1] ;  /* 0x0000c1101e007981 */ /* 0x000564000c1e1100 */
.L_x_238:
[----:B------:R-:W-:Y:S05]  /*a9f0*/  BSYNC B1 ;  /* 0x0000000000017941 */ /* 0x000fea0003800000 */
.L_x_237:
[----:B------:R-:W3:Y:S01]  /*aa00*/  LDL.LU R2, [R1+0x4] ;  /* 0x0000040001027983 */ /* 0x000ee20000300800 */
[----:B-----5:R-:W-:Y:S01]  /*aa10*/  LOP3.LUT R0, R0, 0xff, RZ, 0xc0, !PT ;  /* 0x000000ff00007812 */ /* 0x020fe200078ec0ff */
[----:B------:R-:W-:Y:S01]  /*aa20*/  BSSY B1, `(.L_x_239) ;  /* 0x000000b000017945 */ /* 0x000fe20003800000 */
[----:B------:R-:W-:Y:S02]  /*aa30*/  ISETP.LT.OR P4, PT, R35, 0xc9, !P0 ;  /* 0x000000c92300780c */ /* 0x000fe40004781670 */
[----:B------:R-:W-:-:S05]  /*aa40*/  F2FP.F16.E5M2.UNPACK_B R0, R0 ;  /* 0x00000000ff00723e */ /* 0x000fca00020004ff */
[----:B------:R-:W-:-:S05]  /*aa50*/  HADD2.F32 R0, -RZ, R0.H0_H0 ;  /* 0x20000000ff007230 */ /* 0x000fca0000004100 */
[----:B------:R-:W-:-:S04]  /*aa60*/  FMUL R0, R0, UR19 ;  /* 0x0000001300007c20 */ /* 0x000fc80008400000 */
[----:B---3--:R-:W-:-:S05]  /*aa70*/  FFMA R0, R2, UR20, R0 ;  /* 0x0000001402007c23 */ /* 0x008fca0008000000 */
[----:B0-----:R-:W-:Y:S02]  /*aa80*/  F2FP.SATFINITE.E5M2.F32.PACK_AB_MERGE_C R3, RZ, R0, RZ ;  /* 0x00000000ff03723e */ /* 0x001fe400048060ff */
[----:B------:R-:W-:-:S03]  /*aa90*/  PRMT R0, RZ, 0x7610, R0 ;  /* 0x00007610ff007816 */ /* 0x000fc60000000000 */
[----:B------:R0:W-:Y:S01]  /*aaa0*/  @!P3 STG.E.U8 desc[UR16][R26.64+0xc1], R3 ;  /* 0x0000c1031a00b986 */ /* 0x0001e2000c101110 */
[----:B------:R-:W-:Y:S05]  /*aab0*/  @P4 BRA `(.L_x_240) ;  /* 0x0000000000044947 */ /* 0x000fea0003800000 */
[----:B------:R3:W5:Y:S02]  /*aac0*/  LDG.E.U8 R0, desc[UR16][R28.64+0xc8] ;  /* 0x0000c8101c007981 */ /* 0x000764000c1e1100 */
.L_x_240:
[----:B------:R-:W-:Y:S05]  /*aad0*/  BSYNC B1 ;  /* 0x0000000000017941 */ /* 0x000fea0003800000 */
.L_x_239:
[----:B------:R-:W2:Y:S01]  /*aae0*/  LDL.LU R2, [R1+0x8] ;  /* 0x0000080001027983 */ /* 0x000ea20000300800 */
        /* <DEDUP_REMOVED lines=12> */
.L_x_242:
[----:B------:R-:W-:Y:S05]  /*abb0*/  BSYNC B1 ;  /* 0x0000000000017941 */ /* 0x000fea0003800000 */
.L_x_241:
        /* <DEDUP_REMOVED lines=13> */
.L_x_244:
[----:B------:R-:W-:Y:S05]  /*ac90*/  BSYNC B1 ;  /* 0x0000000000017941 */ /* 0x000fea0003800000 */
.L_x_243:
        /* <DEDUP_REMOVED lines=13> */
.L_x_246:
[----:B------:R-:W-:Y:S05]  /*ad70*/  BSYNC B1 ;  /* 0x0000000000017941 */ /* 0x000fea0003800000 */
.L_x_245:
        /* <DEDUP_REMOVED lines=13> */
.L_x_248:
[----:B------:R-:W-:Y:S05]  /*ae50*/  BSYNC B1 ;  /* 0x0000000000017941 */ /* 0x000fea0003800000 */
.L_x_247:
        /* <DEDUP_REMOVED lines=13> */
.L_x_250:
[----:B------:R-:W-:Y:S05]  /*af30*/  BSYNC B1 ;  /* 0x0000000000017941 */ /* 0x000fea0003800000 */
.L_x_249:
        /* <DEDUP_REMOVED lines=13> */
.L_x_252:
[----:B------:R-:W-:Y:S05]  /*b010*/  BSYNC B1 ;  /* 0x0000000000017941 */ /* 0x000fea0003800000 */
.L_x_251:
        /* <DEDUP_REMOVED lines=13> */
.L_x_254:
[----:B------:R-:W-:Y:S05]  /*b0f0*/  BSYNC B1 ;  /* 0x0000000000017941 */ /* 0x000fea0003800000 */
.L_x_253:
        /* <DEDUP_REMOVED lines=13> */
.L_x_256:
[----:B------:R-:W-:Y:S05]  /*b1d0*/  BSYNC B1 ;  /* 0x0000000000017941 */ /* 0x000fea0003800000 */
.L_x_255:
        /* <DEDUP_REMOVED lines=13> */
.L_x_258:
[----:B------:R-:W-:Y:S05]  /*b2b0*/  BSYNC B1 ;  /* 0x0000000000017941 */ /* 0x000fea0003800000 */
.L_x_257:
        /* <DEDUP_REMOVED lines=13> */
.L_x_260:
[----:B------:R-:W-:Y:S05]  /*b390*/  BSYNC B1 ;  /* 0x0000000000017941 */ /* 0x000fea0003800000 */
.L_x_259:
        /* <DEDUP_REMOVED lines=13> */
.L_x_262:
[----:B------:R-:W-:Y:S05]  /*b470*/  BSYNC B1 ;  /* 0x0000000000017941 */ /* 0x000fea0003800000 */
.L_x_261:
        /* <DEDUP_REMOVED lines=13> */
.L_x_264:
[----:B------:R-:W-:Y:S05]  /*b550*/  BSYNC B1 ;  /* 0x0000000000017941 */ /* 0x000fea0003800000 */
.L_x_263:
        /* <DEDUP_REMOVED lines=13> */
.L_x_266:
[----:B------:R-:W-:Y:S05]  /*b630*/  BSYNC B1 ;  /* 0x0000000000017941 */ /* 0x000fea0003800000 */
.L_x_265:
        /* <DEDUP_REMOVED lines=13> */
.L_x_268:
[----:B------:R-:W-:Y:S05]  /*b710*/  BSYNC B1 ;  /* 0x0000000000017941 */ /* 0x000fea0003800000 */
.L_x_267:
        /* <DEDUP_REMOVED lines=13> */
.L_x_270:
[----:B------:R-:W-:Y:S05]  /*b7f0*/  BSYNC B1 ;  /* 0x0000000000017941 */ /* 0x000fea0003800000 */
.L_x_269:
        /* <DEDUP_REMOVED lines=13> */
.L_x_272:
[----:B------:R-:W-:Y:S05]  /*b8d0*/  BSYNC B1 ;  /* 0x0000000000017941 */ /* 0x000fea0003800000 */
.L_x_271:
        /* <DEDUP_REMOVED lines=13> */
.L_x_274:
[----:B------:R-:W-:Y:S05]  /*b9b0*/  BSYNC B1 ;  /* 0x0000000000017941 */ /* 0x000fea0003800000 */
.L_x_273:
        /* <DEDUP_REMOVED lines=13> */
.L_x_276:
[----:B------:R-:W-:Y:S05]  /*ba90*/  BSYNC B1 ;  /* 0x0000000000017941 */ /* 0x000fea0003800000 */
.L_x_275:
        /* <DEDUP_REMOVED lines=13> */
.L_x_278:
[----:B------:R-:W-:Y:S05]  /*bb70*/  BSYNC B1 ;  /* 0x0000000000017941 */ /* 0x000fea0003800000 */
.L_x_277:
        /* <DEDUP_REMOVED lines=13> */
.L_x_280:
[----:B------:R-:W-:Y:S05]  /*bc50*/  BSYNC B1 ;  /* 0x0000000000017941 */ /* 0x000fea0003800000 */
.L_x_279:
        /* <DEDUP_REMOVED lines=13> */
.L_x_282:
[----:B------:R-:W-:Y:S05]  /*bd30*/  BSYNC B1 ;  /* 0x0000000000017941 */ /* 0x000fea0003800000 */
.L_x_281:
        /* <DEDUP_REMOVED lines=13> */
.L_x_284:
[----:B------:R-:W-:Y:S05]  /*be10*/  BSYNC B1 ;  /* 0x0000000000017941 */ /* 0x000fea0003800000 */
.L_x_283:
        /* <DEDUP_REMOVED lines=13> */
.L_x_286:
[----:B------:R-:W-:Y:S05]  /*bef0*/  BSYNC B1 ;  /* 0x0000000000017941 */ /* 0x000fea0003800000 */
.L_x_285:
        /* <DEDUP_REMOVED lines=13> */
.L_x_288:
[----:B------:R-:W-:Y:S05]  /*bfd0*/  BSYNC B1 ;  /* 0x0000000000017941 */ /* 0x000fea0003800000 */
.L_x_287:
        /* <DEDUP_REMOVED lines=13> */
.L_x_290:
[----:B------:R-:W-:Y:S05]  /*c0b0*/  BSYNC B1 ;  /* 0x0000000000017941 */ /* 0x000fea0003800000 */
.L_x_289:
        /* <DEDUP_REMOVED lines=13> */
.L_x_292:
[----:B------:R-:W-:Y:S05]  /*c190*/  BSYNC B1 ;  /* 0x0000000000017941 */ /* 0x000fea0003800000 */
.L_x_291:
        /* <DEDUP_REMOVED lines=13> */
.L_x_294:
[----:B------:R-:W-:Y:S05]  /*c270*/  BSYNC B1 ;  /* 0x0000000000017941 */ /* 0x000fea0003800000 */
.L_x_293:
[----:B------:R-:W-:Y:S05]  /*c280*/  @P1 BRA `(.L_x_295) ;  /* 0x0000002000a41947 */ /* 0x000fea0003800000 */
[----:B------:R-:W2:Y:S01]  /*c290*/  LDL.LU R2, [R1+0x74] ;  /* 0x0000740001027983 */ /* 0x000ea20000300800 */
[----:B-----5:R-:W-:-:S04]  /*c2a0*/  LOP3.LUT R0, R0, 0xff, RZ, 0xc0, !PT ;  /* 0x000000ff00007812 */ /* 0x020fc800078ec0ff */
[----:B------:R-:W-:-:S05]  /*c2b0*/  F2FP.F16.E5M2.UNPACK_B R0, R0 ;  /* 0x00000000ff00723e */ /* 0x000fca00020004ff */
[----:B------:R-:W-:-:S05]  /*c2c0*/  HADD2.F32 R0, -RZ, R0.H0_H0 ;  /* 0x20000000ff007230 */ /* 0x000fca0000004100 */
[----:B------:R-:W-:-:S04]  /*c2d0*/  FMUL R0, R0, UR19 ;  /* 0x0000001300007c20 */ /* 0x000fc80008400000 */
[----:B--2---:R-:W-:-:S05]  /*c2e0*/  FFMA R0, R2, UR20, R0 ;  /* 0x0000001402007c23 */ /* 0x004fca0008000000 */
[----:B0-----:R-:W-:-:S05]  /*c2f0*/  F2FP.SATFINITE.E5M2.F32.PACK_AB_MERGE_C R3, RZ, R0, RZ ;  /* 0x00000000ff03723e */ /* 0x001fca00048060ff */
[----:B------:R0:W-:Y:S01]  /*c300*/  STG.E.U8 desc[UR16][R26.64+0xf9], R3 ;  /* 0x0000f9031a007986 */ /* 0x0001e2000c101110 */
[----:B------:R-:W-:Y:S05]  /*c310*/  BRA `(.L_x_295) ;  /* 0x0000002000807947 */ /* 0x000fea0003800000 */
.L_x_38:
[----:B------:R-:W-:Y:S01]  /*c320*/  ISETP.GE.AND P1, PT, R38, 0x1, PT ;  /* 0x000000012600780c */ /* 0x000fe20003f26270 */
[----:B------:R-:W-:Y:S01]  /*c330*/  FMUL R226, R226, UR20 ;  /* 0x00000014e2e27c20 */ /* 0x000fe20008400000 */
[----:B------:R-:W2:Y:S01]  /*c340*/  LDL.LU R227, [R1+0x10] ;  /* 0x0000100001e37983 */ /* 0x000ea20000300800 */
[----:B------:R-:W-:Y:S01]  /*c350*/  ISETP.GE.AND P0, PT, R38, 0x9, PT ;  /* 0x000000092600780c */ /* 0x000fe20003f06270 */
[----:B------:R-:W-:Y:S01]  /*c360*/  FMUL R225, R225, UR20 ;  /* 0x00000014e1e17c20 */ /* 0x000fe20008400000 */
[C---:B------:R-:W-:Y:S02]  /*c370*/  ISETP.LT.OR P4, PT, R35.reuse, 0x1, !P1 ;  /* 0x000000012300780c */ /* 0x040fe40004f81670 */
[C---:B------:R-:W-:Y:S02]  /*c380*/  ISETP.LT.OR P5, PT, R35.reuse, 0x2, !P1 ;  /* 0x000000022300780c */ /* 0x040fe40004fa1670 */
[----:B------:R-:W-:Y:S02]  /*c390*/  F2FP.SATFINITE.E5M2.F32.PACK_AB_MERGE_C R29, RZ, R226, RZ ;  /* 0x000000e2ff1d723e */ /* 0x000fe400048060ff */
[C---:B------:R-:W-:Y:S01]  /*c3a0*/  ISETP.LT.OR P3, PT, R35.reuse, 0x1, !P0 ;  /* 0x000000012300780c */ /* 0x040fe20004761670 */
[----:B------:R-:W-:Y:S01]  /*c3b0*/  FMUL R224, R224, UR20 ;  /* 0x00000014e0e07c20 */ /* 0x000fe20008400000 */
[----:B------:R-:W-:Y:S01]  /*c3c0*/  ISETP.LT.OR P6, PT, R35, 0xa, !P1 ;  /* 0x0000000a2300780c */ /* 0x000fe20004fc1670 */
[----:B------:R-:W-:Y:S01]  /*c3d0*/  FMUL R223, R223, UR20 ;  /* 0x00000014dfdf7c20 */ /* 0x000fe20008400000 */
[----:B------:R-:W-:Y:S01]  /*c3e0*/  F2FP.SATFINITE.E5M2.F32.PACK_AB_MERGE_C R225, RZ, R225, RZ ;  /* 0x000000e1ffe1723e */ /* 0x000fe200048060ff */
[----:B------:R-:W-:Y:S01]  /*c3f0*/  FMUL R221, R221, UR20 ;  /* 0x00000014dddd7c20 */ /* 0x000fe20008400000 */
[----:B------:R-:W-:Y:S01]  /*c400*/  FMUL R222, R222, UR20 ;  /* 0x00000014dede7c20 */ /* 0x000fe20008400000 */
[----:B------:R0:W-:Y:S01]  /*c410*/  @!P4 STG.E.U8 desc[UR16][R24.64], R29 ;  /* 0x0000001d1800c986 */ /* 0x0001e2000c101110 */
[----:B------:R-:W-:-:S02]  /*c420*/  ISETP.LT.OR P4, PT, R35, 0x2, !P0 ;  /* 0x000000022300780c */ /* 0x000fc40004781670 */
[----:B------:R-:W-:Y:S01]  /*c430*/  F2FP.SATFINITE.E5M2.F32.PACK_AB_MERGE_C R31, RZ, R224, RZ ;  /* 0x000000e0ff1f723e */ /* 0x000fe200048060ff */
[----:B------:R3:W-:Y:S01]  /*c440*/  @!P5 STG.E.U8 desc[UR16][R24.64+0x1], R225 ;  /* 0x000001e11800d986 */ /* 0x0007e2000c101110 */
[C---:B------:R-:W-:Y:S02]  /*c450*/  ISETP.LT.OR P5, PT, R35.reuse, 0x9, !P1 ;  /* 0x000000092300780c */ /* 0x040fe40004fa1670 */
[----:B------:R-:W-:Y:S01]  /*c460*/  F2FP.SATFINITE.E5M2.F32.PACK_AB_MERGE_C R223, RZ, R223, RZ ;  /* 0x000000dfffdf723e */ /* 0x000fe200048060ff */
[----:B------:R-:W-:Y:S01]  /*c470*/  FMUL R220, R220, UR20 ;  /* 0x00000014dcdc7c20 */ /* 0x000fe20008400000 */
[----:B------:R-:W-:Y:S01]  /*c480*/  F2FP.SATFINITE.E5M2.F32.PACK_AB_MERGE_C R221, RZ, R221, RZ ;  /* 0x000000ddffdd723e */ /* 0x000fe200048060ff */
[----:B------:R-:W-:Y:S01]  /*c490*/  @!P3 STG.E.U8 desc[UR16][R26.64], R31 ;  /* 0x0000001f1a00b986 */ /* 0x000fe2000c101110 */
[----:B------:R-:W-:-:S03]  /*c4a0*/  ISETP.LT.OR P3, PT, R35, 0x9, !P0 ;  /* 0x000000092300780c */ /* 0x000fc60004761670 */
[----:B------:R-:W-:Y:S01]  /*c4b0*/  @!P4 STG.E.U8 desc[UR16][R26.64+0x1], R223 ;  /* 0x000001df1a00c986 */ /* 0x000fe2000c101110 */
[----:B------:R-:W-:-:S03]  /*c4c0*/  ISETP.LT.OR P4, PT, R35, 0xa, !P0 ;  /* 0x0000000a2300780c */ /* 0x000fc60004781670 */
[----:B------:R-:W-:Y:S01]  /*c4d0*/  @!P6 STG.E.U8 desc[UR16][R24.64+0x9], R221 ;  /* 0x000009dd1800e986 */ /* 0x000fe2000c101110 */
[----:B------:R-:W-:Y:S01]  /*c4e0*/  ISETP.LT.OR P6, PT, R35, 0x12, !P1 ;  /* 0x000000122300780c */ /* 0x000fe20004fc1670 */
[----:B------:R-:W-:Y:S01]  /*c4f0*/  FMUL R219, R219, UR20 ;  /* 0x00000014dbdb7c20 */ /* 0x000fe20008400000 */
[----:B0-----:R-:W-:Y:S01]  /*c500*/  F2FP.SATFINITE.E5M2.F32.PACK_AB_MERGE_C R29, RZ, R222, RZ ;  /* 0x000000deff1d723e */ /* 0x001fe200048060ff */
[----:B------:R-:W-:Y:S01]  /*c510*/  FMUL R217, R217, UR20 ;  /* 0x00000014d9d97c20 */ /* 0x000fe20008400000 */
[----:B------:R-:W4:Y:S01]  /*c520*/  LDL.LU R226, [R1+0xc] ;  /* 0x00000c0001e27983 */ /* 0x000f220000300800 */
[----:B------:R-:W-:Y:S02]  /*c530*/  F2FP.SATFINITE.E5M2.F32.PACK_AB_MERGE_C R33, RZ, R220, RZ ;  /* 0x000000dcff21723e */ /* 0x000fe400048060ff */
[----:B------:R-:W-:Y:S01]  /*c540*/  F2FP.SATFINITE.E5M2.F32.PACK_AB_MERGE_C R219, RZ, R219, RZ ;  /* 0x000000dbffdb723e */ /* 0x000fe200048060ff */
[----:B------:R0:W-:Y:S01]  /*c550*/  @!P5 STG.E.U8 desc[UR16][R24.64+0x8], R29 ;  /* 0x0000081d1800d986 */ /* 0x0001e2000c101110 */
[----:B------:R-:W-:-:S02]  /*c560*/  ISETP.LT.OR P5, PT, R35, 0x11, !P1 ;  /* 0x000000112300780c */ /* 0x000fc40004fa1670 */
[----:B------:R-:W-:Y:S01]  /*c570*/  F2FP.SATFINITE.E5M2.F32.PACK_AB_MERGE_C R217, RZ, R217, RZ ;  /* 0x000000d9ffd9723e */ /* 0x000fe200048060ff */
[----:B---3--:R-:W3:Y:S01]  /*c580*/  LDL.LU R225, [R1+0x8] ;  /* 0x0000080001e17983 */ /* 0x008ee20000300800 */
[----:B------:R-:W-:-:S03]  /*c590*/  FMUL R218, R218, UR20 ;  /* 0x00000014dada7c20 */ /* 0x000fc60008400000 */
[----:B------:R-:W4:Y:S04]  /*c5a0*/  LDL.LU R224, [R1+0x4] ;  /* 0x0000040001e07983 */ /* 0x000f280000300800 */
[----:B------:R-:W3:Y:S01]  /*c5b0*/  LDL.LU R222, [R1] ;  /* 0x0000000001de7983 */ /* 0x000ee20000300800 */
[----:B0-----:R-:W-:Y:S01]  /*c5c0*/  F2FP.SATFINITE.E5M2.F32.PACK_AB_MERGE_C R29, RZ, R218, RZ ;  /* 0x000000daff1d723e */ /* 0x001fe200048060ff */
[----:B------:R-:W-:Y:S01]  /*c5d0*/  FMUL R216, R216, UR20 ;  /* 0x00000014d8d87c20 */ /* 0x000fe20008400000 */
[----:B------:R-:W-:Y:S01]  /*c5e0*/  FMUL R215, R215, UR20 ;  /* 0x00000014d7d77c20 */ /* 0x000fe20008400000 */
[----:B------:R0:W-:Y:S01]  /*c5f0*/  @!P3 STG.E.U8 desc[UR16][R26.64+0x8], R33 ;  /* 0x000008211a00b986 */ /* 0x0001e2000c101110 */
[----:B------:R-:W-:Y:S01]  /*c600*/  ISETP.LT.OR P3, PT, R35, 0x11, !P0 ;  /* 0x000000112300780c */ /* 0x000fe20004761670 */
[----:B------:R-:W-:Y:S01]  /*c610*/  FMUL R213, R213, UR20 ;  /* 0x00000014d5d57c20 */ /* 0x000fe20008400000 */
[----:B------:R-:W-:Y:S01]  /*c620*/  F2FP.SATFINITE.E5M2.F32.PACK_AB_MERGE_C R31, RZ, R216, RZ ;  /* 0x000000d8ff1f723e */ /* 0x000fe200048060ff */
[----:B------:R-:W-:Y:S01]  /*c630*/  @!P4 STG.E.U8 desc[UR16][R26.64+0x9], R219 ;  /* 0x000009db1a00c986 */ /* 0x000fe2000c101110 */
[C---:B------:R-:W-:Y:S01]  /*c640*/  ISETP.LT.OR P4, PT, R35.reuse, 0x12, !P0 ;  /* 0x000000122300780c */ /* 0x040fe20004781670 */
[----:B------:R-:W-:Y:S01]  /*c650*/  FMUL R214, R214, UR20 ;  /* 0x00000014d6d67c20 */ /* 0x000fe20008400000 */
[----:B------:R-:W-:Y:S01]  /*c660*/  F2FP.SATFINITE.E5M2.F32.PACK_AB_MERGE_C R215, RZ, R215, RZ ;  /* 0x000000d7ffd7723e */ /* 0x000fe200048060ff */
[----:B------:R-:W-:Y:S01]  /*c670*/  @!P6 STG.E.U8 desc[UR16][R24.64+0x11], R217 ;  /* 0x000011d91800e986 */ /* 0x000fe2000c101110 */
[C---:B------:R-:W-:Y:S01]  /*c680*/  ISETP.LT.OR P6, PT, R35.reuse, 0x1a, !P1 ;  /* 0x0000001a2300780c */ /* 0x040fe20004fc1670 */
[----:B------:R-:W-:Y:S01]  /*c690*/  FMUL R212, R212, UR20 ;  /* 0x00000014d4d47c20 */ /* 0x000fe20008400000 */
[----:B------:R-:W-:Y:S01]  /*c6a0*/  F2FP.SATFINITE.E5M2.F32.PACK_AB_MERGE_C R213, RZ, R213, RZ ;  /* 0x000000d5ffd5723e */ /* 0x000fe200048060ff */
[----:B------:R1:W-:Y:S01]  /*c6b0*/  @!P5 STG.E.U8 desc[UR16][R24.64+0x10], R29 ;  /* 0x0000101d1800d986 */ /* 0x0003e2000c101110 */
[----:B------:R-:W-:Y:S01]  /*c6c0*/  ISETP.LT.OR P5, PT, R35, 0x19, !P1 ;  /* 0x000000192300780c */ /* 0x000fe20004fa1670 */
[----:B------:R-:W-:Y:S01]  /*c6d0*/  FMUL R211, R211, UR20 ;  /* 0x00000014d3d37c20 */ /* 0x000fe20008400000 */
[----:B------:R-:W-:Y:S01]  /*c6e0*/  FMUL R209, R209, UR20 ;  /* 0x00000014d1d17c20 */ /* 0x000fe20008400000 */
[----:B------:R1:W-:Y:S01]  /*c6f0*/  @!P3 STG.E.U8 desc[UR16][R26.64+0x10], R31 ;  /* 0x0000101f1a00b986 */ /* 0x0003e2000c101110 */
[C---:B------:R-:W-:Y:S01]  /*c700*/  ISETP.LT.OR P3, PT, R35.reuse, 0x19, !P0 ;  /* 0x000000192300780c */ /* 0x040fe20004761670 */
[----:B------:R-:W-:Y:S01]  /*c710*/  FMUL R210, R210, UR20 ;  /* 0x00000014d2d27c20 */ /* 0x000fe20008400000 */
[----:B0-----:R-:W-:Y:S01]  /*c720*/  F2FP.SATFINITE.E5M2.F32.PACK_AB_MERGE_C R33, RZ, R212, RZ ;  /* 0x000000d4ff21723e */ /* 0x001fe200048060ff */
[----:B------:R-:W-:Y:S01]  /*c730*/  @!P4 STG.E.U8 desc[UR16][R26.64+0x11], R215 ;  /* 0x000011d71a00c986 */ /* 0x000fe2000c101110 */
[C---:B------:R-:W-:Y:S01]  /*c740*/  ISETP.LT.OR P4, PT, R35.reuse, 0x1a, !P0 ;  /* 0x0000001a2300780c */ /* 0x040fe20004781670 */
[----:B------:R-:W-:Y:S01]  /*c750*/  FMUL R208, R208, UR20 ;  /* 0x00000014d0d07c20 */ /* 0x000fe20008400000 */
[----:B------:R-:W-:Y:S01]  /*c760*/  F2FP.SATFINITE.E5M2.F32.PACK_AB_MERGE_C R211, RZ, R211, RZ ;  /* 0x000000d3ffd3723e */ /* 0x000fe200048060ff */
[----:B------:R-:W-:Y:S01]  /*c770*/  @!P6 STG.E.U8 desc[UR16][R24.64+0x19], R213 ;  /* 0x000019d51800e986 */ /* 0x000fe2000c101110 */
[----:B------:R-:W-:Y:S01]  /*c780*/  ISETP.LT.OR P6, PT, R35, 0x22, !P1 ;  /* 0x000000222300780c */ /* 0x000fe20004fc1670 */
[----:B------:R-:W-:Y:S01]  /*c790*/  FMUL R207, R207, UR20 ;  /* 0x00000014cfcf7c20 */ /* 0x000fe20008400000 */
[----:B-1----:R-:W-:Y:S01]  /*c7a0*/  F2FP.SATFINITE.E5M2.F32.PACK_AB_MERGE_C R29, RZ, R214, RZ ;  /* 0x000000d6ff1d723e */ /* 0x002fe200048060ff */
[----:B------:R-:W-:Y:S01]  /*c7b0*/  FMUL R205, R205, UR20 ;  /* 0x00000014cdcd7c20 */ /* 0x000fe20008400000 */
[----:B------:R-:W-:Y:S01]  /*c7c0*/  F2FP.SATFINITE.E5M2.F32.PACK_AB_MERGE_C R209, RZ, R209, RZ ;  /* 0x000000d1ffd1723e */ /* 0x000fe200048060ff */
[----:B------:R-:W-:Y:S01]  /*c7d0*/  FMUL R206, R206, UR20 ;  /* 0x00000014cece7c20 */ /* 0x000fe20008400000 */
[----:B------:R-:W-:Y:S01]  /*c7e0*/  F2FP.SATFINITE.E5M2.F32.PACK_AB_MERGE_C R31, RZ, R208, RZ ;  /* 0x000000d0ff1f723e */ /* 0x000fe200048060ff */
[----:B------:R0:W-:Y:S01]  /*c7f0*/  @!P5 STG.E.U8 desc[UR16][R24.64+0x18], R29 ;  /* 0x0000181d1800d986 */ /* 0x0001e2000c101110 */
[C---:B------:R-:W-:Y:S01]  /*c800*/  ISETP.LT.OR P5, PT, R35.reuse, 0x21, !P1 ;  /* 0x000000212300780c */ /* 0x040fe20004fa1670 */
[----:B------:R-:W-:Y:S01]  /*c810*/  FMUL R204, R204, UR20 ;  /* 0x00000014cccc7c20 */ /* 0x000fe20008400000 */
[----:B------:R-:W-:Y:S01]  /*c820*/  F2FP.SATFINITE.E5M2.F32.PACK_AB_MERGE_C R207, RZ, R207, RZ ;  /* 0x000000cfffcf723e */ /* 0x000fe200048060ff */
[----:B------:R1:W-:Y:S01]  /*c830*/  @!P3 STG.E.U8 desc[UR16][R26.64+0x18], R33 ;  /* 0x000018211a00b986 */ /* 0x0003e2000c101110 */
[----:B------:R-:W-:Y:S01]  /*c840*/  ISETP.LT.OR P3, PT, R35, 0x21, !P0 ;  /* 0x000000212300780c */ /* 0x000fe20004761670 */
[----:B------:R-:W-:Y:S01]  /*c850*/  FMUL R203, R203, UR20 ;  /* 0x00000014cbcb7c20 */ /* 0x000fe20008400000 */
[----:B------:R-:W-:Y:S01]  /*c860*/  F2FP.SATFINITE.E5M2.F32.PACK_AB_MERGE_C R205, RZ, R205, RZ ;  /* 0x000000cdffcd723e */ /* 0x000fe200048060ff */
[----:B------:R-:W-:Y:S01]  /*c870*/  @!P4 STG.E.U8 desc[UR16][R26.64+0x19], R211 ;  /* 0x000019d31a00c986 */ /* 0x000fe2000c101110 */
[----:B------:R-:W-:Y:S01]  /*c880*/  ISETP.LT.OR P4, PT, R35, 0x22, !P0 ;  /* 0x000000222300780c */ /* 0x000fe20004781670 */
[----:B------:R-:W-:Y:S01]  /*c890*/  FMUL R201, R201, UR20 ;  /* 0x00000014c9c97c20 */ /* 0x000fe20008400000 */
[----:B------:R-:W-:Y:S01]  /*c8a0*/  F2FP.SATFINITE.E5M2.F32.PACK_AB_MERGE_C R203, RZ, R203, RZ ;  /* 0x000000cbffcb723e */ /* 0x000fe200048060ff */
[----:B------:R-:W-:Y:S01]  /*c8b0*/  @!P6 STG.E.U8 desc[UR16][R24.64+0x21], R209 ;  /* 0x000021d11800e986 */ /* 0x000fe2000c101110 */
[----:B------:R-:W-:Y:S01]  /*c8c0*/  ISETP.LT.OR P6, PT, R35, 0x2a, !P1 ;  /* 0x0000002a2300780c */ /* 0x000fe20004fc1670 */
[----:B------:R-:W-:Y:S01]  /*c8d0*/  FMUL R202, R202, UR20 ;  /* 0x00000014caca7c20 */ /* 0x000fe20008400000 */
[----:B0-----:R-:W-:Y:S01]  /*c8e0*/  F2FP.SATFINITE.E5M2.F32.PACK_AB_MERGE_C R29, RZ, R210, RZ ;  /* 0x000000d2ff1d723e */ /* 0x001fe200048060ff */
[----:B------:R-:W-:Y:S01]  /*c8f0*/  FMUL R200, R200, UR20 ;  /* 0x00000014c8c87c20 */ /* 0x000fe20008400000 */
[----:B-1----:R-:W-:Y:S01]  /*c900*/  F2FP.SATFINITE.E5M2.F32.PACK_AB_MERGE_C R33, RZ, R204, RZ ;  /* 0x000000ccff21723e */ /* 0x002fe200048060ff */
[----:B------:R-:W-:Y:S01]  /*c910*/  FMUL R199, R199, UR20 ;  /* 0x00000014c7c77c20 */ /* 0x000fe20008400000 */
[----:B------:R-:W-:Y:S01]  /*c920*/  F2FP.SATFINITE.E5M2.F32.PACK_AB_MERGE_C R201, RZ, R201, RZ ;  /* 0x000000c9ffc9723e */ /* 0x000fe200048060ff */
[----:B------:R0:W-:Y:S01]  /*c930*/  @!P5 STG.E.U8 desc[UR16][R24.64+0x20], R29 ;  /* 0x0000201d1800d986 */ /* 0x0001e2000c101110 */
[----:B------:R-:W-:Y:S01]  /*c940*/  ISETP.LT.OR P5, PT, R35, 0x29, !P1 ;  /* 0x000000292300780c */ /* 0x000fe20004fa1670 */
[----:B------:R-:W-:Y:S01]  /*c950*/  FMUL R197, R197, UR20 ;  /* 0x00000014c5c57c20 */ /* 0x000fe20008400000 */
[----:B------:R-:W-:Y:S01]  /*c960*/  F2FP.SATFINITE.E5M2.F32.PACK_AB_MERGE_C R199, RZ, R199, RZ ;  /* 0x000000c7ffc7723e */ /* 0x000fe200048060ff */
[----:B------:R1:W-:Y:S01]  /*c970*/  @!P3 STG.E.U8 desc[UR16][R26.64+0x20], R31 ;  /* 0x0000201f1a00b986 */ /* 0x0003e2000c101110 */
[C---:B------:R-:W-:Y:S01]  /*c980*/  ISETP.LT.OR P3, PT, R35.reuse, 0x29, !P0 ;  /* 0x000000292300780c */ /* 0x040fe20004761670 */
[----:B------:R-:W-:Y:S01]  /*c990*/  FMUL R198, R198, UR20 ;  /* 0x00000014c6c67c20 */ /* 0x000fe20008400000 */
[----:B------:R-:W-:Y:S01]  /*c9a0*/  F2FP.SATFINITE.E5M2.F32.PACK_AB_MERGE_C R197, RZ, R197, RZ ;  /* 0x000000c5ffc5723e */ /* 0x000fe200048060ff */
[----:B------:R-:W-:Y:S01]  /*c9b0*/  @!P4 STG.E.U8 desc[UR16][R26.64+0x21], R207 ;  /* 0x000021cf1a00c986 */ /* 0x000fe2000c101110 */
[----:B------:R-:W-:Y:S01]  /*c9c0*/  ISETP.LT.OR P4, PT, R35, 0x2a, !P0 ;  /* 0x0000002a2300780c */ /* 0x000fe20004781670 */
[----:B------:R-:W-:Y:S01]  /*c9d0*/  FMUL R196, R196, UR20 ;  /* 0x00000014c4c47c20 */ /* 0x000fe20008400000 */
[----:B------:R-:W-:Y:S01]  /*c9e0*/  FMUL R195, R195, UR20 ;  /* 0x00000014c3c37c20 */ /* 0x000fe20008400000 */
        /* <DEDUP_REMOVED lines=27> */
[----:B------:R-:W-:Y:S01]  /*cba0*/  FMUL R186, R186, UR20 ;  /* 0x00000014baba7c20 */ /* 0x000fe20008400000 */
        /* <DEDUP_REMOVED lines=156> */
[----:B-----5:R-:W-:Y:S01]  /*d570*/  FMUL R0, R0, UR20 ;  /* 0x0000001400007c20 */ /* 0x020fe20008400000 */
[----:B-1----:R-:W-:Y:S01]  /*d580*/  F2FP.SATFINITE.E5M2.F32.PACK_AB_MERGE_C R33, RZ, R164, RZ ;  /* 0x000000a4ff21723e */ /* 0x002fe200048060ff */
        /* <DEDUP_REMOVED lines=9> */
[----:B------:R-:W-:Y:S01]  /*d620*/  FMUL R4, R4, UR20 ;  /* 0x0000001404047c20 */ /* 0x000fe20008400000 */
[----:B------:R-:W-:Y:S01]  /*d630*/  @!P4 STG.E.U8 desc[UR16][R26.64+0x71], R167 ;  /* 0x000071a71a00c986 */ /* 0x000fe2000c101110 */
[----:B------:R-:W-:-:S03]  /*d640*/  ISETP.LT.OR P4, PT, R35, 0x7a, !P0 ;  /* 0x0000007a2300780c */ /* 0x000fc60004781670 */
[----:B------:R-:W-:Y:S01]  /*d650*/  @!P6 STG.E.U8 desc[UR16][R24.64+0x79], R165 ;  /* 0x000079a51800e986 */ /* 0x000fe2000c101110 */
[----:B------:R-:W-:Y:S02]  /*d660*/  ISETP.LT.OR P6, PT, R35, 0x82, !P1 ;  /* 0x000000822300780c */ /* 0x000fe40004fc1670 */
[----:B0-----:R-:W-:Y:S01]  /*d670*/  F2FP.SATFINITE.E5M2.F32.PACK_AB_MERGE_C R29, RZ, R166, RZ ;  /* 0x000000a6ff1d723e */ /* 0x001fe200048060ff */
[----:B------:R-:W4:Y:S01]  /*d680*/  LDL.LU R220, [R1+0x14] ;  /* 0x0000140001dc7983 */ /* 0x000f220000300800 */
[----:B-1----:R-:W-:-:S03]  /*d690*/  F2FP.SATFINITE.E5M2.F32.PACK_AB_MERGE_C R31, RZ, R160, RZ ;  /* 0x000000a0ff1f723e */ /* 0x002fc600048060ff */
[----:B------:R0:W-:Y:S01]  /*d6a0*/  @!P5 STG.E.U8 desc[UR16][R24.64+0x78], R29 ;  /* 0x0000781d1800d986 */ /* 0x0001e2000c101110 */
[----:B------:R-:W-:-:S03]  /*d6b0*/  ISETP.LT.OR P5, PT, R35, 0x81, !P1 ;  /* 0x000000812300780c */ /* 0x000fc60004fa1670 */
[----:B------:R1:W-:Y:S01]  /*d6c0*/  @!P3 STG.E.U8 desc[UR16][R26.64+0x78], R33 ;  /* 0x000078211a00b986 */ /* 0x0003e2000c101110 */
[----:B------:R-:W-:-:S03]  /*d6d0*/  ISETP.LT.OR P3, PT, R35, 0x81, !P0 ;  /* 0x000000812300780c */ /* 0x000fc60004761670 */
        /* <DEDUP_REMOVED lines=26> */
[----:B0-----:R-:W-:Y:S02]  /*d880*/  F2FP.SATFINITE.E5M2.F32.PACK_AB_MERGE_C R29, RZ, R154, RZ ;  /* 0x0000009aff1d723e */ /* 0x001fe400048060ff */
[----:B-1----:R-:W-:-:S03]  /*d890*/  F2FP.SATFINITE.E5M2.F32.PACK_AB_MERGE_C R33, RZ, R20, RZ ;  /* 0x00000014ff21723e */ /* 0x002fc600048060ff */
[----:B------:R0:W-:Y:S01]  /*d8a0*/  @!P5 STG.E.U8 desc[UR16][R24.64+0x90], R29 ;  /* 0x0000901d1800d986 */ /* 0x0001e2000c101110 */
[----:B------:R-:W-:-:S03]  /*d8b0*/  ISETP.LT.OR P5, PT, R35, 0x99, !P1 ;  /* 0x000000992300780c */ /* 0x000fc60004fa1670 */
[----:B------:R-:W-:Y:S01]  /*d8c0*/  @!P3 STG.E.U8 desc[UR16][R26.64+0x90], R31 ;  /* 0x0000901f1a00b986 */ /* 0x000fe2000c101110 */
[----:B------:R-:W-:-:S03]  /*d8d0*/  ISETP.LT.OR P3, PT, R35, 0x99, !P0 ;  /* 0x000000992300780c */ /* 0x000fc60004761670 */
[----:B------:R1:W-:Y:S01]  /*d8e0*/  @!P4 STG.E.U8 desc[UR16][R26.64+0x91], R23 ;  /* 0x000091171a00c986 */ /* 0x0003e2000c101110 */
[----:B------:R-:W-:-:S03]  /*d8f0*/  ISETP.LT.OR P4, PT, R35, 0x9a, !P0 ;  /* 0x0000009a2300780c */ /* 0x000fc60004781670 */
[----:B------:R2:W-:Y:S01]  /*d900*/  @!P6 STG.E.U8 desc[UR16][R24.64+0x99], R21 ;  /* 0x000099151800e986 */ /* 0x0005e2000c101110 */
[----:B------:R-:W-:Y:S02]  /*d910*/  ISETP.LT.OR P6, PT, R35, 0xa2, !P1 ;  /* 0x000000a22300780c */ /* 0x000fe40004fc1670 */
[----:B0-----:R-:W-:-:S05]  /*d920*/  F2FP.SATFINITE.E5M2.F32.PACK_AB_MERGE_C R29, RZ, R22, RZ ;  /* 0x00000016ff1d723e */ /* 0x001fca00048060ff */
[----:B------:R-:W-:Y:S01]  /*d930*/  @!P5 STG.E.U8 desc[UR16][R24.64+0x98], R29 ;  /* 0x0000981d1800d986 */ /* 0x000fe2000c101110 */
[C---:B------:R-:W-:Y:S02]  /*d940*/  ISETP.LT.OR P5, PT, R35.reuse, 0xa1, !P1 ;  /* 0x000000a12300780c */ /* 0x040fe40004fa1670 */
[----:B-1----:R-:W-:Y:S01]  /*d950*/  F2FP.SATFINITE.E5M2.F32.PACK_AB_MERGE_C R23, RZ, R18, RZ ;  /* 0x00000012ff17723e */ /* 0x002fe200048060ff */
[----:B------:R-:W-:Y:S01]  /*d960*/  @!P3 STG.E.U8 desc[UR16][R26.64+0x98], R33 ;  /* 0x000098211a00b986 */ /* 0x000fe2000c101110 */
[C---:B------:R-:W-:Y:S02]  /*d970*/  ISETP.LT.OR P3, PT, R35.reuse, 0xa1, !P0 ;  /* 0x000000a12300780c */ /* 0x040fe40004761670 */
[----:B--2---:R-:W-:Y:S01]  /*d980*/  F2FP.SATFINITE.E5M2.F32.PACK_AB_MERGE_C R21, RZ, R16, RZ ;  /* 0x00000010ff15723e */ /* 0x004fe200048060ff */
[----:B------:R0:W-:Y:S01]  /*d990*/  @!P4 STG.E.U8 desc[UR16][R26.64+0x99], R19 ;  /* 0x000099131a00c986 */ /* 0x0001e2000c101110 */
[----:B------:R-:W-:-:S03]  /*d9a0*/  ISETP.LT.OR P4, PT, R35, 0xa2, !P0 ;  /* 0x000000a22300780c */ /* 0x000fc60004781670 */
[----:B------:R1:W-:Y:S01]  /*d9b0*/  @!P6 STG.E.U8 desc[UR16][R24.64+0xa1], R17 ;  /* 0x0000a1111800e986 */ /* 0x0003e2000c101110 */
[----:B------:R-:W-:-:S03]  /*d9c0*/  ISETP.LT.OR P6, PT, R35, 0xaa, !P1 ;  /* 0x000000aa2300780c */ /* 0x000fc60004fc1670 */
[----:B------:R-:W-:Y:S01]  /*d9d0*/  @!P5 STG.E.U8 desc[UR16][R24.64+0xa0], R23 ;  /* 0x0000a0171800d986 */ /* 0x000fe2000c101110 */
[----:B------:R-:W-:-:S03]  /*d9e0*/  ISETP.LT.OR P5, PT, R35, 0xa9, !P1 ;  /* 0x000000a92300780c */ /* 0x000fc60004fa1670 */
[----:B------:R-:W-:Y:S01]  /*d9f0*/  @!P3 STG.E.U8 desc[UR16][R26.64+0xa0], R21 ;  /* 0x0000a0151a00b986 */ /* 0x000fe2000c101110 */
[C---:B------:R-:W-:Y:S02]  /*da00*/  ISETP.LT.OR P3, PT, R35.reuse, 0xa9, !P0 ;  /* 0x000000a92300780c */ /* 0x040fe40004761670 */
[----:B0-----:R-:W-:Y:S01]  /*da10*/  F2FP.SATFINITE.E5M2.F32.PACK_AB_MERGE_C R19, RZ, R14, RZ ;  /* 0x0000000eff13723e */ /* 0x001fe200048060ff */
[----:B------:R0:W-:Y:S01]  /*da20*/  @!P4 STG.E.U8 desc[UR16][R26.64+0xa1], R15 ;  /* 0x0000a10f1a00c986 */ /* 0x0001e2000c101110 */
[C---:B------:R-:W-:Y:S02]  /*da30*/  ISETP.LT.OR P4, PT, R35.reuse, 0xaa, !P0 ;  /* 0x000000aa2300780c */ /* 0x040fe40004781670 */
[----:B-1----:R-:W-:Y:S01]  /*da40*/  F2FP.SATFINITE.E5M2.F32.PACK_AB_MERGE_C R17, RZ, R12, RZ ;  /* 0x0000000cff11723e */ /* 0x002fe200048060ff */
        /* <DEDUP_REMOVED lines=15> */
[----:B0-----:R-:W-:Y:S02]  /*db40*/  F2FP.SATFINITE.E5M2.F32.PACK_AB_MERGE_C R11, RZ, R6, RZ ;  /* 0x00000006ff0b723e */ /* 0x001fe400048060ff */
[C---:B------:R-:W-:Y:S01]  /*db50*/  ISETP.LT.OR P3, PT, R35.reuse, 0xb9, !P0 ;  /* 0x000000b92300780c */ /* 0x040fe20004761670 */
[----:B------:R0:W-:Y:S01]  /*db60*/  @!P4 STG.E.U8 desc[UR16][R26.64+0xb1], R7 ;  /* 0x0000b1071a00c986 */ /* 0x0001e2000c101110 */
[----:B-1----:R-:W-:Y:S02]  /*db70*/  F2FP.SATFINITE.E5M2.F32.PACK_AB_MERGE_C R9, RZ, R4, RZ ;  /* 0x00000004ff09723e */ /* 0x002fe400048060ff */
[----:B------:R-:W-:Y:S01]  /*db80*/  ISETP.LT.OR P4, PT, R35, 0xba, !P0 ;  /* 0x000000ba2300780c */ /* 0x000fe20004781670 */
[----:B------:R1:W-:Y:S04]  /*db90*/  @!P6 STG.E.U8 desc[UR16][R24.64+0xb9], R5 ;  /* 0x0000b9051800e986 */ /* 0x0003e8000c101110 */
[----:B------:R2:W-:Y:S01]  /*dba0*/  @!P5 STG.E.U8 desc[UR16][R24.64+0xb8], R11 ;  /* 0x0000b80b1800d986 */ /* 0x0005e2000c101110 */
[----:B------:R-:W-:Y:S01]  /*dbb0*/  FMUL R4, R227, UR20 ;  /* 0x00000014e3047c20 */ /* 0x000fe20008400000 */
[----:B------:R-:W-:-:S02]  /*dbc0*/  ISETP.LT.OR P5, PT, R35, 0xc1, !P1 ;  /* 0x000000c12300780c */ /* 0x000fc40004fa1670 */
[----:B0-----:R-:W-:Y:S02]  /*dbd0*/  F2FP.SATFINITE.E5M2.F32.PACK_AB_MERGE_C R7, RZ, R3, RZ ;  /* 0x00000003ff07723e */ /* 0x001fe400048060ff */
[----:B-1----:R-:W-:Y:S01]  /*dbe0*/  F2FP.SATFINITE.E5M2.F32.PACK_AB_MERGE_C R5, RZ, R0, RZ ;  /* 0x00000000ff05723e */ /* 0x002fe200048060ff */
[----:B---3--:R-:W-:Y:S01]  /*dbf0*/  FMUL R0, R222, UR20 ;  /* 0x00000014de007c20 */ /* 0x008fe20008400000 */
[----:B------:R-:W-:Y:S01]  /*dc00*/  ISETP.LT.OR P6, PT, R35, 0xc2, !P1 ;  /* 0x000000c22300780c */ /* 0x000fe20004fc1670 */
[----:B------:R-:W3:Y:S01]  /*dc10*/  LDL.LU R222, [R1+0x20] ;  /* 0x0000200001de7983 */ /* 0x000ee20000300800 */
[----:B--2---:R-:W-:Y:S02]  /*dc20*/  F2FP.SATFINITE.E5M2.F32.PACK_AB_MERGE_C R11, RZ, R2, RZ ;  /* 0x00000002ff0b723e */ /* 0x004fe400048060ff */
[----:B------:R-:W-:Y:S01]  /*dc30*/  F2FP.SATFINITE.E5M2.F32.PACK_AB_MERGE_C R13, RZ, R0, RZ ;  /* 0x00000000ff0d723e */ /* 0x000fe200048060ff */
[----:B----4-:R-:W-:Y:S01]  /*dc40*/  FMUL R0, R224, UR20 ;  /* 0x00000014e0007c20 */ /* 0x010fe20008400000 */
[----:B------:R-:W-:Y:S01]  /*dc50*/  FMUL R2, R225, UR20 ;  /* 0x00000014e1027c20 */ /* 0x000fe20008400000 */
[----:B------:R-:W2:Y:S04]  /*dc60*/  LDL.LU R224, [R1+0x24] ;  /* 0x0000240001e07983 */ /* 0x000ea80000300800 */
[----:B------:R-:W4:Y:S01]  /*dc70*/  LDL.LU R225, [R1+0x28] ;  /* 0x0000280001e17983 */ /* 0x000f220000300800 */
[----:B------:R-:W-:-:S03]  /*dc80*/  FMUL R3, R226, UR20 ;  /* 0x00000014e2037c20 */ /* 0x000fc60008400000 */
[----:B------:R-:W4:Y:S04]  /*dc90*/  LDL.LU R226, [R1+0x2c] ;  /* 0x00002c0001e27983 */ /* 0x000f280000300800 */
[----:B------:R-:W4:Y:S04]  /*dca0*/  LDL.LU R227, [R1+0x30] ;  /* 0x0000300001e37983 */ /* 0x000f280000300800 */
[----:B------:R-:W-:Y:S01]  /*dcb0*/  @!P3 STG.E.U8 desc[UR16][R26.64+0xb8], R9 ;  /* 0x0000b8091a00b986 */ /* 0x000fe2000c101110 */
[----:B------:R-:W-:-:S03]  /*dcc0*/  ISETP.LT.OR P3, PT, R35, 0xc1, !P0 ;  /* 0x000000c12300780c */ /* 0x000fc60004761670 */
[----:B------:R0:W-:Y:S01]  /*dcd0*/  @!P4 STG.E.U8 desc[UR16][R26.64+0xb9], R7 ;  /* 0x0000b9071a00c986 */ /* 0x0001e2000c101110 */
[----:B------:R-:W-:-:S03]  /*dce0*/  ISETP.LT.OR P4, PT, R35, 0xc2, !P0 ;  /* 0x000000c22300780c */ /* 0x000fc60004781670 */
[----:B------:R-:W-:Y:S01]  /*dcf0*/  @!P5 STG.E.U8 desc[UR16][R24.64+0xc0], R11 ;  /* 0x0000c00b1800d986 */ /* 0x000fe2000c101110 */
[----:B------:R-:W-:-:S03]  /*dd00*/  ISETP.LT.OR P5, PT, R35, 0xc9, !P1 ;  /* 0x000000c92300780c */ /* 0x000fc60004fa1670 */
[----:B------:R1:W-:Y:S01]  /*dd10*/  @!P6 STG.E.U8 desc[UR16][R24.64+0xc1], R5 ;  /* 0x0000c1051800e986 */ /* 0x0003e2000c101110 */
[----:B0-----:R-:W-:-:S03]  /*dd20*/  F2FP.SATFINITE.E5M2.F32.PACK_AB_MERGE_C R7, RZ, R0, RZ ;  /* 0x00000000ff07723e */ /* 0x001fc600048060ff */
[----:B------:R-:W-:Y:S01]  /*dd30*/  @!P3 STG.E.U8 desc[UR16][R26.64+0xc0], R13 ;  /* 0x0000c00d1a00b986 */ /* 0x000fe2000c101110 */
[C---:B------:R-:W-:Y:S02]  /*dd40*/  ISETP.LT.OR P6, PT, R35.reuse, 0xca, !P1 ;  /* 0x000000ca2300780c */ /* 0x040fe40004fc1670 */
[----:B-1----:R-:W-:Y:S01]  /*dd50*/  F2FP.SATFINITE.E5M2.F32.PACK_AB_MERGE_C R5, RZ, R2, RZ ;  /* 0x00000002ff05723e */ /* 0x002fe200048060ff */
[----:B------:R0:W-:Y:S01]  /*dd60*/  @!P4 STG.E.U8 desc[UR16][R26.64+0xc1], R7 ;  /* 0x0000c1071a00c986 */ /* 0x0001e2000c101110 */
[C---:B------:R-:W-:Y:S02]  /*dd70*/  ISETP.LT.OR P3, PT, R35.reuse, 0xc9, !P0 ;  /* 0x000000c92300780c */ /* 0x040fe40004761670 */
[C---:B------:R-:W-:Y:S01]  /*dd80*/  ISETP.LT.OR P4, PT, R35.reuse, 0xca, !P0 ;  /* 0x000000ca2300780c */ /* 0x040fe20004781670 */
[----:B------:R1:W-:Y:S01]  /*dd90*/  @!P5 STG.E.U8 desc[UR16][R24.64+0xc8], R5 ;  /* 0x0000c8051800d986 */ /* 0x0003e2000c101110 */
[----:B------:R-:W-:Y:S02]  /*dda0*/  ISETP.LT.OR P5, PT, R35, 0xd1, !P1 ;  /* 0x000000d12300780c */ /* 0x000fe40004fa1670 */
[----:B------:R-:W-:-:S02]  /*ddb0*/  F2FP.SATFINITE.E5M2.F32.PACK_AB_MERGE_C R9, RZ, R3, RZ ;  /* 0x00000003ff09723e */ /* 0x000fc400048060ff */
[----:B------:R-:W-:-:S03]  /*ddc0*/  F2FP.SATFINITE.E5M2.F32.PACK_AB_MERGE_C R11, RZ, R4, RZ ;  /* 0x00000004ff0b723e */ /* 0x000fc600048060ff */
[----:B------:R1:W-:Y:S04]  /*ddd0*/  @!P6 STG.E.U8 desc[UR16][R24.64+0xc9], R9 ;  /* 0x0000c9091800e986 */ /* 0x0003e8000c101110 */
[----:B------:R-:W-:Y:S01]  /*dde0*/  @!P3 STG.E.U8 desc[UR16][R26.64+0xc8], R11 ;  /* 0x0000c80b1a00b986 */ /* 0x000fe2000c101110 */
[----:B------:R-:W-:-:S03]  /*ddf0*/  FMUL R0, R220, UR20 ;  /* 0x00000014dc007c20 */ /* 0x000fc60008400000 */
[----:B------:R-:W4:Y:S02]  /*de00*/  LDL.LU R220, [R1+0x34] ;  /* 0x0000340001dc7983 */ /* 0x000f240000300800 */
[----:B0-----:R-:W-:Y:S01]  /*de10*/  F2FP.SATFINITE.E5M2.F32.PACK_AB_MERGE_C R7, RZ, R0, RZ ;  /* 0x00000000ff07723e */ /* 0x001fe200048060ff */
[----:B------:R-:W-:Y:S02]  /*de20*/  FMUL R2, R221, UR20 ;  /* 0x00000014dd027c20 */ /* 0x000fe40008400000 */
[----:B------:R-:W4:Y:S03]  /*de30*/  LDL.LU R221, [R1+0x38] ;  /* 0x0000380001dd7983 */ /* 0x000f260000300800 */
[----:B-1----:R-:W-:Y:S01]  /*de40*/  F2FP.SATFINITE.E5M2.F32.PACK_AB_MERGE_C R5, RZ, R2, RZ ;  /* 0x00000002ff05723e */ /* 0x002fe200048060ff */
[----:B------:R-:W-:Y:S04]  /*de50*/  @!P4 STG.E.U8 desc[UR16][R26.64+0xc9], R7 ;  /* 0x0000c9071a00c986 */ /* 0x000fe8000c101110 */
[----:B------:R0:W-:Y:S01]  /*de60*/  @!P5 STG.E.U8 desc[UR16][R24.64+0xd0], R5 ;  /* 0x0000d0051800d986 */ /* 0x0001e2000c101110 */
[----:B------:R-:W-:-:S03]  /*de70*/  FMUL R3, R223, UR20 ;  /* 0x00000014df037c20 */ /* 0x000fc60008400000 */
[----:B------:R-:W4:Y:S02]  /*de80*/  LDL.LU R223, [R1+0x3c] ;  /* 0x00003c0001df7983 */ /* 0x000f240000300800 */
[----:B------:R-:W-:Y:S01]  /*de90*/  F2FP.SATFINITE.E5M2.F32.PACK_AB_MERGE_C R9, RZ, R3, RZ ;  /* 0x00000003ff09723e */ /* 0x000fe200048060ff */
[----:B---3--:R-:W-:Y:S02]  /*dea0*/  FMUL R0, R222, UR20 ;  /* 0x00000014de007c20 */ /* 0x008fe40008400000 */
[----:B------:R-:W3:Y:S03]  /*deb0*/  LDL.LU R222, [R1+0x40] ;  /* 0x0000400001de7983 */ /* 0x000ee60000300800 */
[----:B------:R-:W-:Y:S01]  /*dec0*/  F2FP.SATFINITE.E5M2.F32.PACK_AB_MERGE_C R13, RZ, R0, RZ ;  /* 0x00000000ff0d723e */ /* 0x000fe200048060ff */
[----:B--2---:R-:W-:Y:S02]  /*ded0*/  FMUL R2, R224, UR20 ;  /* 0x00000014e0027c20 */ /* 0x004fe40008400000 */
[----:B------:R-:W2:Y:S01]  /*dee0*/  LDL.LU R224, [R1+0x44] ;  /* 0x0000440001e07983 */ /* 0x000ea20000300800 */
[----:B----4-:R-:W-:-:S03]  /*def0*/  FMUL R0, R225, UR20 ;  /* 0x00000014e1007c20 */ /* 0x010fc60008400000 */
[----:B------:R-:W4:Y:S01]  /*df00*/  LDL.LU R225, [R1+0x48] ;  /* 0x0000480001e17983 */ /* 0x000f220000300800 */
[----:B------:R-:W-:Y:S01]  /*df10*/  FMUL R3, R226, UR20 ;  /* 0x00000014e2037c20 */ /* 0x000fe20008400000 */
[----:B0-----:R-:W-:Y:S02]  /*df20*/  F2FP.SATFINITE.E5M2.F32.PACK_AB_MERGE_C R5, RZ, R0, RZ ;  /* 0x00000000ff05723e */ /* 0x001fe400048060ff */
[----:B------:R-:W4:Y:S01]  /*df30*/  LDL.LU R226, [R1+0x4c] ;  /* 0x00004c0001e27983 */ /* 0x000f220000300800 */
[----:B------:R-:W-:-:S03]  /*df40*/  FMUL R0, R227, UR20 ;  /* 0x00000014e3007c20 */ /* 0x000fc60008400000 */
[----:B------:R-:W4:Y:S01]  /*df50*/  LDL.LU R227, [R1+0x50] ;  /* 0x0000500001e37983 */ /* 0x000f220000300800 */
[C---:B------:R-:W-:Y:S02]  /*df60*/  ISETP.LT.OR P6, PT, R35.reuse, 0xd2, !P1 ;  /* 0x000000d22300780c */ /* 0x040fe40004fc1670 */
[C---:B------:R-:W-:Y:S01]  /*df70*/  ISETP.LT.OR P4, PT, R35.reuse, 0xd2, !P0 ;  /* 0x000000d22300780c */ /* 0x040fe20004781670 */
[----:B------:R-:W4:Y:S01]  /*df80*/  LDL.LU R218, [R1+0x54] ;  /* 0x0000540001da7983 */ /* 0x000f220000300800 */
[C---:B------:R-:W-:Y:S02]  /*df90*/  ISETP.LT.OR P3, PT, R35.reuse, 0xd1, !P0 ;  /* 0x000000d12300780c */ /* 0x040fe40004761670 */
[----:B------:R-:W-:Y:S02]  /*dfa0*/  ISETP.LT.OR P5, PT, R35, 0xd9, !P1 ;  /* 0x000000d92300780c */ /* 0x000fe40004fa1670 */
[----:B------:R-:W-:Y:S02]  /*dfb0*/  F2FP.SATFINITE.E5M2.F32.PACK_AB_MERGE_C R7, RZ, R2, RZ ;  /* 0x00000002ff07723e */ /* 0x000fe400048060ff */
[----:B------:R-:W-:-:S03]  /*dfc0*/  F2FP.SATFINITE.E5M2.F32.PACK_AB_MERGE_C R11, RZ, R0, RZ ;  /* 0x00000000ff0b723e */ /* 0x000fc600048060ff */
[----:B------:R0:W-:Y:S01]  /*dfd0*/  @!P6 STG.E.U8 desc[UR16][R24.64+0xd1], R9 ;  /* 0x0000d1091800e986 */ /* 0x0001e2000c101110 */
[----:B------:R-:W-:-:S03]  /*dfe0*/  ISETP.LT.OR P6, PT, R35, 0xda, !P1 ;  /* 0x000000da2300780c */ /* 0x000fc60004fc1670 */
[----:B------:R-:W-:Y:S01]  /*dff0*/  @!P4 STG.E.U8 desc[UR16][R26.64+0xd1], R7 ;  /* 0x0000d1071a00c986 */ /* 0x000fe2000c101110 */
[----:B------:R-:W-:-:S03]  /*e000*/  ISETP.LT.OR P4, PT, R35, 0xda, !P0 ;  /* 0x000000da2300780c */ /* 0x000fc60004781670 */
[----:B------:R-:W-:Y:S01]  /*e010*/  @!P3 STG.E.U8 desc[UR16][R26.64+0xd0], R13 ;  /* 0x0000d00d1a00b986 */ /* 0x000fe2000c101110 */
[----:B0-----:R-:W-:-:S03]  /*e020*/  F2FP.SATFINITE.E5M2.F32.PACK_AB_MERGE_C R9, RZ, R3, RZ ;  /* 0x00000003ff09723e */ /* 0x001fc600048060ff */
[----:B------:R0:W-:Y:S04]  /*e030*/  @!P5 STG.E.U8 desc[UR16][R24.64+0xd8], R5 ;  /* 0x0000d8051800d986 */ /* 0x0001e8000c101110 */
[----:B------:R1:W-:Y:S01]  /*e040*/  @!P6 STG.E.U8 desc[UR16][R24.64+0xd9], R9 ;  /* 0x0000d9091800e986 */ /* 0x0003e2000c101110 */
[----:B------:R-:W-:-:S03]  /*e050*/  FMUL R0, R220, UR20 ;  /* 0x00000014dc007c20 */ /* 0x000fc60008400000 */
[----:B------:R-:W4:Y:S02]  /*e060*/  LDL.LU R220, [R1+0x58] ;  /* 0x0000580001dc7983 */ /* 0x000f240000300800 */
[----:B0-----:R-:W-:Y:S01]  /*e070*/  F2FP.SATFINITE.E5M2.F32.PACK_AB_MERGE_C R5, RZ, R0, RZ ;  /* 0x00000000ff05723e */ /* 0x001fe200048060ff */
[----:B------:R-:W-:Y:S02]  /*e080*/  FMUL R2, R221, UR20 ;  /* 0x00000014dd027c20 */ /* 0x000fe40008400000 */
[----:B------:R-:W4:Y:S03]  /*e090*/  LDL.LU R221, [R1+0x5c] ;  /* 0x00005c0001dd7983 */ /* 0x000f260000300800 */
[----:B------:R-:W-:Y:S01]  /*e0a0*/  F2FP.SATFINITE.E5M2.F32.PACK_AB_MERGE_C R7, RZ, R2, RZ ;  /* 0x00000002ff07723e */ /* 0x000fe200048060ff */
[----:B------:R0:W-:Y:S01]  /*e0b0*/  @!P4 STG.E.U8 desc[UR16][R26.64+0xd9], R5 ;  /* 0x0000d9051a00c986 */ /* 0x0001e2000c101110 */
[----:B------:R-:W-:-:S03]  /*e0c0*/  FMUL R3, R223, UR20 ;  /* 0x00000014df037c20 */ /* 0x000fc60008400000 */
[----:B------:R-:W4:Y:S02]  /*e0d0*/  LDL.LU R223, [R1+0x60] ;  /* 0x0000600001df7983 */ /* 0x000f240000300800 */
[----:B-1----:R-:W-:Y:S01]  /*e0e0*/  F2FP.SATFINITE.E5M2.F32.PACK_AB_MERGE_C R9, RZ, R3, RZ ;  /* 0x00000003ff09723e */ /* 0x002fe200048060ff */
[----:B---3--:R-:W-:Y:S02]  /*e0f0*/  FMUL R4, R222, UR20 ;  /* 0x00000014de047c20 */ /* 0x008fe40008400000 */
[----:B------:R-:W3:Y:S01]  /*e100*/  LDL.LU R222, [R1+0x64] ;  /* 0x0000640001de7983 */ /* 0x000ee20000300800 */
[----:B--2---:R-:W-:-:S03]  /*e110*/  FMUL R0, R224, UR20 ;  /* 0x00000014e0007c20 */ /* 0x004fc60008400000 */
[----:B------:R-:W2:Y:S01]  /*e120*/  LDL.LU R224, [R1+0x68] ;  /* 0x0000680001e07983 */ /* 0x000ea20000300800 */
[----:B----4-:R-:W-:Y:S01]  /*e130*/  FMUL R2, R225, UR20 ;  /* 0x00000014e1027c20 */ /* 0x010fe20008400000 */
[----:B0-----:R-:W-:Y:S02]  /*e140*/  F2FP.SATFINITE.E5M2.F32.PACK_AB_MERGE_C R5, RZ, R0, RZ ;  /* 0x00000000ff05723e */ /* 0x001fe400048060ff */
[----:B------:R-:W4:Y:S01]  /*e150*/  LDL.LU R225, [R1+0x6c] ;  /* 0x00006c0001e17983 */ /* 0x000f220000300800 */
[----:B------:R-:W-:-:S03]  /*e160*/  FMUL R3, R226, UR20 ;  /* 0x00000014e2037c20 */ /* 0x000fc60008400000 */
[----:B------:R-:W4:Y:S01]  /*e170*/  LDL.LU R226, [R1+0x70] ;  /* 0x0000700001e27983 */ /* 0x000f220000300800 */
[----:B------:R-:W-:-:S03]  /*e180*/  FMUL R0, R227, UR20 ;  /* 0x00000014e3007c20 */ /* 0x000fc60008400000 */
[----:B------:R-:W4:Y:S01]  /*e190*/  LDL.LU R227, [R1+0x74] ;  /* 0x0000740001e37983 */ /* 0x000f220000300800 */
[C---:B------:R-:W-:Y:S02]  /*e1a0*/  ISETP.LT.OR P3, PT, R35.reuse, 0xd9, !P0 ;  /* 0x000000d92300780c */ /* 0x040fe40004761670 */
[C---:B------:R-:W-:Y:S02]  /*e1b0*/  ISETP.LT.OR P5, PT, R35.reuse, 0xe1, !P1 ;  /* 0x000000e12300780c */ /* 0x040fe40004fa1670 */
[C---:B------:R-:W-:Y:S02]  /*e1c0*/  ISETP.LT.OR P6, PT, R35.reuse, 0xe2, !P1 ;  /* 0x000000e22300780c */ /* 0x040fe40004fc1670 */
[----:B------:R-:W-:-:S07]  /*e1d0*/  ISETP.LT.OR P4, PT, R35, 0xe2, !P0 ;  /* 0x000000e22300780c */ /* 0x000fce0004781670 */
[----:B------:R-:W-:Y:S01]  /*e1e0*/  @!P3 STG.E.U8 desc[UR16][R26.64+0xd8], R11 ;  /* 0x0000d80b1a00b986 */ /* 0x000fe2000c101110 */
[----:B------:R-:W-:-:S03]  /*e1f0*/  ISETP.LT.OR P3, PT, R35, 0xe1, !P0 ;  /* 0x000000e12300780c */ /* 0x000fc60004761670 */
[----:B------:R0:W-:Y:S01]  /*e200*/  @!P5 STG.E.U8 desc[UR16][R24.64+0xe0], R7 ;  /* 0x0000e0071800d986 */ /* 0x0001e2000c101110 */
[----:B------:R-:W-:-:S03]  /*e210*/  ISETP.LT.OR P5, PT, R35, 0xe9, !P1 ;  /* 0x000000e92300780c */ /* 0x000fc60004fa1670 */
[----:B------:R1:W-:Y:S01]  /*e220*/  @!P6 STG.E.U8 desc[UR16][R24.64+0xe1], R9 ;  /* 0x0000e1091800e986 */ /* 0x0003e2000c101110 */
[----:B------:R-:W-:Y:S02]  /*e230*/  ISETP.LT.OR P6, PT, R35, 0xea, !P1 ;  /* 0x000000ea2300780c */ /* 0x000fe40004fc1670 */
[----:B------:R-:W-:Y:S01]  /*e240*/  F2FP.SATFINITE.E5M2.F32.PACK_AB_MERGE_C R13, RZ, R4, RZ ;  /* 0x00000004ff0d723e */ /* 0x000fe200048060ff */
[----:B------:R1:W-:Y:S01]  /*e250*/  @!P4 STG.E.U8 desc[UR16][R26.64+0xe1], R5 ;  /* 0x0000e1051a00c986 */ /* 0x0003e2000c101110 */
[----:B0-----:R-:W-:-:S03]  /*e260*/  F2FP.SATFINITE.E5M2.F32.PACK_AB_MERGE_C R7, RZ, R2, RZ ;  /* 0x00000002ff07723e */ /* 0x001fc600048060ff */
[----:B------:R-:W-:Y:S01]  /*e270*/  @!P3 STG.E.U8 desc[UR16][R26.64+0xe0], R13 ;  /* 0x0000e00d1a00b986 */ /* 0x000fe2000c101110 */
[----:B-1----:R-:W-:-:S03]  /*e280*/  F2FP.SATFINITE.E5M2.F32.PACK_AB_MERGE_C R9, RZ, R3, RZ ;  /* 0x00000003ff09723e */ /* 0x002fc600048060ff */
[----:B------:R0:W-:Y:S01]  /*e290*/  @!P5 STG.E.U8 desc[UR16][R24.64+0xe8], R7 ;  /* 0x0000e8071800d986 */ /* 0x0001e2000c101110 */
[C---:B------:R-:W-:Y:S02]  /*e2a0*/  ISETP.LT.OR P3, PT, R35.reuse, 0xe9, !P0 ;  /* 0x000000e92300780c */ /* 0x040fe40004761670 */
[C---:B------:R-:W-:Y:S01]  /*e2b0*/  ISETP.LT.OR P4, PT, R35.reuse, 0xea, !P0 ;  /* 0x000000ea2300780c */ /* 0x040fe20004781670 */
[----:B------:R1:W-:Y:S01]  /*e2c0*/  @!P6 STG.E.U8 desc[UR16][R24.64+0xe9], R9 ;  /* 0x0000e9091800e986 */ /* 0x0003e2000c101110 */
[C---:B------:R-:W-:Y:S01]  /*e2d0*/  ISETP.LT.OR P5, PT, R35.reuse, 0xf1, !P1 ;  /* 0x000000f12300780c */ /* 0x040fe20004fa1670 */
[----:B------:R-:W-:Y:S01]  /*e2e0*/  FMUL R2, R218, UR20 ;  /* 0x00000014da027c20 */ /* 0x000fe20008400000 */
[----:B------:R-:W-:Y:S02]  /*e2f0*/  ISETP.LT.OR P6, PT, R35, 0xf2, !P1 ;  /* 0x000000f22300780c */ /* 0x000fe40004fc1670 */
[----:B------:R-:W-:Y:S02]  /*e300*/  F2FP.SATFINITE.E5M2.F32.PACK_AB_MERGE_C R11, RZ, R0, RZ ;  /* 0x00000000ff0b723e */ /* 0x000fe400048060ff */
[----:B------:R-:W-:-:S03]  /*e310*/  F2FP.SATFINITE.E5M2.F32.PACK_AB_MERGE_C R5, RZ, R2, RZ ;  /* 0x00000002ff05723e */ /* 0x000fc600048060ff */
[----:B------:R-:W-:Y:S01]  /*e320*/  @!P3 STG.E.U8 desc[UR16][R26.64+0xe8], R11 ;  /* 0x0000e80b1a00b986 */ /* 0x000fe2000c101110 */
[----:B------:R-:W-:-:S03]  /*e330*/  ISETP.LT.OR P3, PT, R35, 0xf1, !P0 ;  /* 0x000000f12300780c */ /* 0x000fc60004761670 */
[----:B------:R-:W-:Y:S01]  /*e340*/  @!P4 STG.E.U8 desc[UR16][R26.64+0xe9], R5 ;  /* 0x0000e9051a00c986 */ /* 0x000fe2000c101110 */
[C---:B------:R-:W-:Y:S02]  /*e350*/  ISETP.LT.OR P4, PT, R35.reuse, 0xf9, !P1 ;  /* 0x000000f92300780c */ /* 0x040fe40004f81670 */
[----:B------:R-:W-:Y:S01]  /*e360*/  ISETP.LT.OR P1, PT, R35, 0xfa, !P1 ;  /* 0x000000fa2300780c */ /* 0x000fe20004f21670 */
[----:B------:R-:W-:-:S05]  /*e370*/  FMUL R0, R220, UR20 ;  /* 0x00000014dc007c20 */ /* 0x000fca0008400000 */
[----:B0-----:R-:W-:-:S05]  /*e380*/  F2FP.SATFINITE.E5M2.F32.PACK_AB_MERGE_C R7, RZ, R0, RZ ;  /* 0x00000000ff07723e */ /* 0x001fca00048060ff */
[----:B------:R0:W-:Y:S01]  /*e390*/  @!P5 STG.E.U8 desc[UR16][R24.64+0xf0], R7 ;  /* 0x0000f0071800d986 */ /* 0x0001e2000c101110 */
[----:B------:R-:W-:-:S05]  /*e3a0*/  FMUL R3, R221, UR20 ;  /* 0x00000014dd037c20 */ /* 0x000fca0008400000 */
[----:B-1----:R-:W-:Y:S02]  /*e3b0*/  F2FP.SATFINITE.E5M2.F32.PACK_AB_MERGE_C R9, RZ, R3, RZ ;  /* 0x00000003ff09723e */ /* 0x002fe400048060ff */
[----:B------:R-:W-:-:S03]  /*e3c0*/  ISETP.LT.OR P5, PT, R35, 0xf2, !P0 ;  /* 0x000000f22300780c */ /* 0x000fc600047a1670 */
[----:B------:R1:W-:Y:S01]  /*e3d0*/  @!P6 STG.E.U8 desc[UR16][R24.64+0xf1], R9 ;  /* 0x0000f1091800e986 */ /* 0x0003e2000c101110 */
[C---:B------:R-:W-:Y:S02]  /*e3e0*/  ISETP.LT.OR P6, PT, R35.reuse, 0xf9, !P0 ;  /* 0x000000f92300780c */ /* 0x040fe400047c1670 */
[----:B------:R-:W-:Y:S01]  /*e3f0*/  ISETP.LT.OR P0, PT, R35, 0xfa, !P0 ;  /* 0x000000fa2300780c */ /* 0x000fe20004701670 */
[----:B------:R-:W-:-:S05]  /*e400*/  FMUL R0, R223, UR20 ;  /* 0x00000014df007c20 */ /* 0x000fca0008400000 */
[----:B------:R-:W-:-:S05]  /*e410*/  F2FP.SATFINITE.E5M2.F32.PACK_AB_MERGE_C R13, RZ, R0, RZ ;  /* 0x00000000ff0d723e */ /* 0x000fca00048060ff */
[----:B------:R0:W-:Y:S01]  /*e420*/  @!P3 STG.E.U8 desc[UR16][R26.64+0xf0], R13 ;  /* 0x0000f00d1a00b986 */ /* 0x0001e2000c101110 */
[----:B---3--:R-:W-:Y:S01]  /*e430*/  FMUL R0, R222, UR20 ;  /* 0x00000014de007c20 */ /* 0x008fe20008400000 */
[----:B--2---:R-:W-:Y:S01]  /*e440*/  FMUL R2, R224, UR20 ;  /* 0x00000014e0027c20 */ /* 0x004fe20008400000 */
[----:B----4-:R-:W-:-:S03]  /*e450*/  FMUL R3, R225, UR20 ;  /* 0x00000014e1037c20 */ /* 0x010fc60008400000 */
[----:B0-----:R-:W-:Y:S01]  /*e460*/  F2FP.SATFINITE.E5M2.F32.PACK_AB_MERGE_C R7, RZ, R0, RZ ;  /* 0x00000000ff07723e */ /* 0x001fe200048060ff */
[----:B------:R-:W-:Y:S01]  /*e470*/  FMUL R4, R226, UR20 ;  /* 0x00000014e2047c20 */ /* 0x000fe20008400000 */
[----:B------:R-:W-:Y:S01]  /*e480*/  FMUL R5, R227, UR20 ;  /* 0x00000014e3057c20 */ /* 0x000fe20008400000 */
[----:B-1----:R-:W-:Y:S02]  /*e490*/  F2FP.SATFINITE.E5M2.F32.PACK_AB_MERGE_C R9, RZ, R2, RZ ;  /* 0x00000002ff09723e */ /* 0x002fe400048060ff */
[----:B------:R-:W-:Y:S02]  /*e4a0*/  F2FP.SATFINITE.E5M2.F32.PACK_AB_MERGE_C R3, RZ, R3, RZ ;  /* 0x00000003ff03723e */ /* 0x000fe400048060ff */
[----:B------:R-:W-:Y:S02]  /*e4b0*/  F2FP.SATFINITE.E5M2.F32.PACK_AB_MERGE_C R11, RZ, R4, RZ ;  /* 0x00000004ff0b723e */ /* 0x000fe400048060ff */
[----:B------:R-:W-:Y:S01]  /*e4c0*/  F2FP.SATFINITE.E5M2.F32.PACK_AB_MERGE_C R5, RZ, R5, RZ ;  /* 0x00000005ff05723e */ /* 0x000fe200048060ff */
[----:B------:R0:W-:Y:S04]  /*e4d0*/  @!P5 STG.E.U8 desc[UR16][R26.64+0xf1], R7 ;  /* 0x0000f1071a00d986 */ /* 0x0001e8000c101110 */
[----:B------:R0:W-:Y:S04]  /*e4e0*/  @!P4 STG.E.U8 desc[UR16][R24.64+0xf8], R9 ;  /* 0x0000f8091800c986 */ /* 0x0001e8000c101110 */
[----:B------:R0:W-:Y:S04]  /*e4f0*/  @!P1 STG.E.U8 desc[UR16][R24.64+0xf9], R3 ;  /* 0x0000f90318009986 */ /* 0x0001e8000c101110 */
[----:B------:R0:W-:Y:S04]  /*e500*/  @!P6 STG.E.U8 desc[UR16][R26.64+0xf8], R11 ;  /* 0x0000f80b1a00e986 */ /* 0x0001e8000c101110 */
[----:B------:R0:W-:Y:S02]  /*e510*/  @!P0 STG.E.U8 desc[UR16][R26.64+0xf9], R5 ;  /* 0x0000f9051a008986 */ /* 0x0001e4000c101110 */
.L_x_295:
[----:B------:R-:W-:Y:S05]  /*e520*/  BSYNC B0 ;  /* 0x0000000000007941 */ /* 0x000fea0003800000 */
.L_x_37:
[----:B0-----:R-:W2:Y:S04]  /*e530*/  LDL.LU R3, [R1+0x80] ;  /* 0x0000800001037983 */ /* 0x001ea80000300800 */
[----:B-----5:R-:W2:Y:S01]  /*e540*/  LDL.LU R2, [R1+0x84] ;  /* 0x0000840001027983 */ /* 0x020ea20000300800 */
[----:B------:R-:W-:Y:S01]  /*e550*/  ULDC UR6, c[0x0][0xc] ;  /* 0x0000030000067ab9 */ /* 0x000fe20000000800 */
[----:B------:R-:W-:Y:S01]  /*e560*/  ULDC UR7, c[0x0][0x10] ;  /* 0x0000040000077ab9 */ /* 0x000fe20000000800 */
[----:B------:R-:W2:Y:S01]  /*e570*/  LDC R5, c[0x0][0x14] ;  /* 0x00000500ff057b82 */ /* 0x000ea20000000800 */
[----:B------:R-:W-:Y:S01]  /*e580*/  UIMAD.WIDE.U32 UR6, UR6, UR7, URZ ;  /* 0x00000007060672a5 */ /* 0x000fe2000f8e003f */
[----:B------:R-:W-:Y:S01]  /*e590*/  PRMT R0, RZ, 0x7610, R0 ;  /* 0x00007610ff007816 */ /* 0x000fe20000000000 */
[----:B------:R-:W-:-:S04]  /*e5a0*/  UMOV UR22, 0xffffffff ;  /* 0xffffffff00167882 */ /* 0x000fc80000000000 */
[----:B--2---:R-:W-:-:S04]  /*e5b0*/  IMAD.WIDE.U32 R2, R5, UR6, R2 ;  /* 0x0000000605027c25 */ /* 0x004fc8000f8e0002 */
[----:B------:R-:W-:Y:S01]  /*e5c0*/  IMAD R5, R5, UR7, RZ ;  /* 0x0000000705057c24 */ /* 0x000fe2000f8e02ff */
[----:B------:R-:W-:Y:S01]  /*e5d0*/  ULDC.64 UR6, c[0x0][0x650] ;  /* 0x0001940000067ab9 */ /* 0x000fe20000000a00 */
[----:B------:R-:W-:Y:S01]  /*e5e0*/  IMAD.MOV.U32 R19, RZ, RZ, R2 ;  /* 0x000000ffff137224 */ /* 0x000fe200078e0002 */
[----:B------:R-:W-:Y:S01]  /*e5f0*/  ISETP.GE.U32.AND P0, PT, R2, UR6, PT ;  /* 0x0000000602007c0c */ /* 0x000fe2000bf06070 */
[----:B------:R-:W-:Y:S02]  /*e600*/  IMAD.IADD R22, R3, 0x1, R5 ;  /* 0x0000000103167824 */ /* 0x000fe400078e0205 */
[----:B------:R-:W-:-:S03]  /*e610*/  IMAD.MOV.U32 R2, RZ, RZ, -0x1 ;  /* 0xffffffffff027424 */ /* 0x000fc600078e00ff */
[----:B------:R0:W-:Y:S01]  /*e620*/  STL [R1+0x80], R22 ;  /* 0x0000801601007387 */ /* 0x0001e20000100800 */
[----:B------:R-:W-:-:S03]  /*e630*/  ISETP.GE.U32.AND.EX P0, PT, R22, UR7, PT, P0 ;  /* 0x0000000716007c0c */ /* 0x000fc6000bf06100 */
[----:B------:R0:W-:Y:S04]  /*e640*/  STL [R1+0x84], R19 ;  /* 0x0000841301007387 */ /* 0x0001e80000100800 */
[----:B------:R0:W-:Y:S06]  /*e650*/  STL [R1+0x88], R2 ;  /* 0x0000880201007387 */ /* 0x0001ec0000100800 */
[----:B------:R-:W-:Y:S05]  /*e660*/  @P0 BRA `(.L_x_296) ;  /* 0x00000004006c0947 */ /* 0x000fea0003800000 */
[----:B------:R-:W2:Y:S01]  /*e670*/  S2R R14, SR_CTAID.X ;  /* 0x00000000000e7919 */ /* 0x000ea20000002500 */
[----:B------:R-:W5:Y:S01]  /*e680*/  LDC.64 R8, c[0x0][0x628] ;  /* 0x00018a00ff087b82 */ /* 0x000f620000000a00 */
[----:B------:R-:W-:Y:S01]  /*e690*/  ULDC UR6, c[0x0][0x150] ;  /* 0x0000540000067ab9 */ /* 0x000fe20000000800 */
[----:B------:R-:W-:Y:S01]  /*e6a0*/  IMAD.MOV.U32 R6, RZ, RZ, R19 ;  /* 0x000000ffff067224 */ /* 0x000fe200078e0013 */
[----:B------:R-:W0:Y:S01]  /*e6b0*/  S2R R16, SR_CTAID.Y ;  /* 0x0000000000107919 */ /* 0x000e220000002600 */
[----:B------:R-:W-:-:S04]  /*e6c0*/  IMAD.MOV.U32 R7, RZ, RZ, R22 ;  /* 0x000000ffff077224 */ /* 0x000fc800078e0016 */
[----:B------:R-:W0:Y:S08]  /*e6d0*/  LDC R17, c[0x0][0x144] ;  /* 0x00005100ff117b82 */ /* 0x000e300000000800 */
[----:B------:R-:W0:Y:S08]  /*e6e0*/  LDC R10, c[0x0][0x630] ;  /* 0x00018c00ff0a7b82 */ /* 0x000e300000000800 */
[----:B------:R-:W0:Y:S01]  /*e6f0*/  LDC.64 R12, c[0x0][0x620] ;  /* 0x00018800ff0c7b82 */ /* 0x000e220000000a00 */
[----:B-----5:R-:W-:-:S04]  /*e700*/  ISETP.NE.U32.AND P0, PT, R8, RZ, PT ;  /* 0x000000ff0800720c */ /* 0x020fc80003f05070 */
[----:B------:R-:W-:Y:S02]  /*e710*/  ISETP.NE.AND.EX P0, PT, R9, RZ, PT, P0 ;  /* 0x000000ff0900720c */ /* 0x000fe40003f05300 */
[----:B--2---:R-:W-:-:S05]  /*e720*/  I2FP.F32.U32 R0, R14 ;  /* 0x0000000e00007245 */ /* 0x004fca0000201000 */
[----:B------:R-:W-:-:S04]  /*e730*/  FMUL R0, R0, UR6 ;  /* 0x0000000600007c20 */ /* 0x000fc80008400000 */
[----:B------:R2:W0:Y:S02]  /*e740*/  F2I.U32.TRUNC.NTZ R15, R0 ;  /* 0x00000000000f7305 */ /* 0x000424000020f000 */
[----:B------:R-:W-:Y:S05]  /*e750*/  @!P0 BRA `(.L_x_297) ;  /* 0x0000000000288947 */ /* 0x000fea0003800000 */
[----:B--2---:R-:W2:Y:S02]  /*e760*/  LDC R0, c[0x0][0x634] ;  /* 0x00018d00ff007b82 */ /* 0x004ea40000000800 */
[----:B--2---:R-:W-:-:S05]  /*e770*/  IADD3 R7, P0, R19, R0, RZ ;  /* 0x0000000013077210 */ /* 0x004fca0007f1e0ff */
[----:B------:R-:W-:-:S04]  /*e780*/  IMAD.X R11, RZ, RZ, R22, P0 ;  /* 0x000000ffff0b7224 */ /* 0x000fc800000e0616 */
[----:B0-----:R-:W-:-:S04]  /*e790*/  IMAD.WIDE.U32 R2, R11, R8, RZ ;  /* 0x000000080b027225 */ /* 0x001fc800078e00ff */
[----:B------:R-:W-:-:S04]  /*e7a0*/  IMAD.WIDE.U32 R4, P0, R7, R9, R2 ;  /* 0x0000000907047225 */ /* 0x000fc80007800002 */
[----:B------:R-:W-:-:S04]  /*e7b0*/  IMAD.WIDE.U32 R2, R7, R8, RZ ;  /* 0x0000000807027225 */ /* 0x000fc800078e00ff */
[----:B------:R-:W-:Y:S01]  /*e7c0*/  IMAD.X R7, RZ, RZ, RZ, P0 ;  /* 0x000000ffff077224 */ /* 0x000fe200000e06ff */
[----:B------:R-:W-:Y:S01]  /*e7d0*/  IADD3 RZ, P0, R3, R4, RZ ;  /* 0x0000000403ff7210 */ /* 0x000fe20007f1e0ff */
[----:B------:R-:W-:-:S04]  /*e7e0*/  IMAD.MOV.U32 R6, RZ, RZ, R5 ;  /* 0x000000ffff067224 */ /* 0x000fc800078e0005 */
[----:B------:R-:W-:-:S08]  /*e7f0*/  IMAD.WIDE.U32.X R6, R11, R9, R6, P0 ;  /* 0x000000090b067225 */ /* 0x000fd000000e0406 */
.L_x_297:
[-CC-:B0-----:R-:W-:Y:S01]  /*e800*/  SHF.R.U64 R24, R6, R10.reuse, R7.reuse ;  /* 0x0000000a06187219 */ /* 0x181fe20000001207 */
[----:B------:R-:W0:Y:S01]  /*e810*/  LDC.64 R20, c[0x0][0x640] ;  /* 0x00019000ff147b82 */ /* 0x000e220000000a00 */
[----:B--2---:R-:W-:Y:S01]  /*e820*/  SHF.R.U32.HI R0, RZ, R10, R7 ;  /* 0x0000000aff007219 */ /* 0x004fe20000011607 */
[----:B------:R-:W-:Y:S01]  /*e830*/  IMAD.MOV.U32 R2, RZ, RZ, R19 ;  /* 0x000000ffff027224 */ /* 0x000fe200078e0013 */
[----:B------:R-:W-:Y:S01]  /*e840*/  IADD3 R5, P0, RZ, -R24, RZ ;  /* 0x80000018ff057210 */ /* 0x000fe20007f1e0ff */
[----:B------:R-:W-:Y:S01]  /*e850*/  IMAD.MOV R15, RZ, RZ, -R15 ;  /* 0x000000ffff0f7224 */ /* 0x000fe200078e0a0f */
[----:B------:R-:W-:Y:S01]  /*e860*/  ULDC UR6, c[0x0][0x154] ;  /* 0x0000550000067ab9 */ /* 0x000fe20000000800 */
[----:B------:R-:W-:Y:S02]  /*e870*/  IMAD.MOV.U32 R7, RZ, RZ, 0x1 ;  /* 0x00000001ff077424 */ /* 0x000fe400078e00ff */
[----:B------:R-:W2:Y:S01]  /*e880*/  LDC R4, c[0x0][0x618] ;  /* 0x00018600ff047b82 */ /* 0x000ea20000000800 */
[----:B------:R-:W-:-:S02]  /*e890*/  IMAD.X R3, RZ, RZ, ~R0, P0 ;  /* 0x000000ffff037224 */ /* 0x000fc400000e0e00 */
[----:B------:R-:W-:Y:S02]  /*e8a0*/  IMAD R15, R17, R15, R14 ;  /* 0x0000000f110f7224 */ /* 0x000fe400078e020e */
[-C--:B------:R-:W-:Y:S02]  /*e8b0*/  IMAD R0, R3, R12.reuse, RZ ;  /* 0x0000000c03007224 */ /* 0x080fe400078e02ff */
[----:B------:R-:W-:Y:S01]  /*e8c0*/  IMAD.MOV.U32 R3, RZ, RZ, R22 ;  /* 0x000000ffff037224 */ /* 0x000fe200078e0016 */
[----:B------:R-:W5:Y:S01]  /*e8d0*/  LDC R6, c[0x0][0x608] ;  /* 0x00018200ff067b82 */ /* 0x000f620000000800 */
[----:B------:R-:W-:-:S04]  /*e8e0*/  IMAD.WIDE.U32 R2, R5, R12, R2 ;  /* 0x0000000c05027225 */ /* 0x000fc800078e0002 */
[----:B------:R-:W-:-:S03]  /*e8f0*/  IMAD R5, R5, R13, R0 ;  /* 0x0000000d05057224 */ /* 0x000fc600078e0200 */
[----:B------:R-:W1:Y:S01]  /*e900*/  LDC R18, c[0x0][0x658] ;  /* 0x00019600ff127b82 */ /* 0x000e620000000800 */
[----:B------:R-:W-:Y:S01]  /*e910*/  I2FP.F32.U32 R0, R16 ;  /* 0x0000001000007245 */ /* 0x000fe20000201000 */
[----:B------:R-:W-:Y:S01]  /*e920*/  IMAD.IADD R3, R3, 0x1, R5 ;  /* 0x0000000103037824 */ /* 0x000fe200078e0205 */
[----:B0-----:R-:W-:Y:S01]  /*e930*/  ISETP.NE.U32.AND P0, PT, R20, RZ, PT ;  /* 0x000000ff1400720c */ /* 0x001fe20003f05070 */
[----:B------:R-:W-:Y:S02]  /*e940*/  IMAD.MOV.U32 R5, RZ, RZ, -0x1 ;  /* 0xffffffffff057424 */ /* 0x000fe400078e00ff */
[----:B------:R-:W-:Y:S02]  /*e950*/  FMUL R0, R0, UR6 ;  /* 0x0000000600007c20 */ /* 0x000fe40008400000 */
[----:B------:R-:W0:Y:S01]  /*e960*/  LDC R13, c[0x0][0x148] ;  /* 0x00005200ff0d7b82 */ /* 0x000e220000000800 */
[----:B--2---:R-:W-:Y:S01]  /*e970*/  SHF.R.U64 R10, R2, R4, R3 ;  /* 0x00000004020a7219 */ /* 0x004fe20000001203 */
[----:B------:R2:W0:Y:S01]  /*e980*/  F2I.U32.TRUNC.NTZ R12, R0 ;  /* 0x00000000000c7305 */ /* 0x000422000020f000 */
[----:B------:R-:W-:-:S02]  /*e990*/  ISETP.NE.AND.EX P0, PT, R21, RZ, PT, P0 ;  /* 0x000000ff1500720c */ /* 0x000fc40003f05300 */
[----:B------:R-:W-:-:S03]  /*e9a0*/  SHF.R.U32.HI R3, RZ, R4, R3 ;  /* 0x00000004ff037219 */ /* 0x000fc60000011603 */
[----:B------:R-:W0:Y:S01]  /*e9b0*/  LDC R14, c[0x0][0x600] ;  /* 0x00018000ff0e7b82 */ /* 0x000e220000000800 */
[-CC-:B-----5:R-:W-:Y:S02]  /*e9c0*/  SHF.R.U64 R8, R10, R6.reuse, R3.reuse ;  /* 0x000000060a087219 */ /* 0x1a0fe40000001203 */
[----:B------:R-:W-:-:S05]  /*e9d0*/  SHF.R.U32.HI R3, RZ, R6, R3 ;  /* 0x00000006ff037219 */ /* 0x000fca0000011603 */
[----:B------:R-:W0:Y:S01]  /*e9e0*/  LDC R19, c[0x0][0x648] ;  /* 0x00019200ff137b82 */ /* 0x000e220000000800 */
[-CC-:B-1----:R-:W-:Y:S02]  /*e9f0*/  SHF.R.U64 R11, R8, R18.reuse, R3.reuse ;  /* 0x00000012080b7219 */ /* 0x182fe40000001203 */
[-C--:B------:R-:W-:Y:S02]  /*ea00*/  SHF.L.U32 R5, R5, R18.reuse, RZ ;  /* 0x0000001205057219 */ /* 0x080fe400000006ff */
[-C--:B------:R-:W-:Y:S01]  /*ea10*/  SHF.R.U32.HI R3, RZ, R18.reuse, R3 ;  /* 0x00000012ff037219 */ /* 0x080fe20000011603 */
[----:B------:R-:W-:Y:S01]  /*ea20*/  IMAD.MOV.U32 R2, RZ, RZ, R11 ;  /* 0x000000ffff027224 */ /* 0x000fe200078e000b */
[----:B------:R-:W-:Y:S01]  /*ea30*/  SHF.L.U32 R34, R7, R18, RZ ;  /* 0x0000001207227219 */ /* 0x000fe200000006ff */
[----:B------:R-:W1:Y:S01]  /*ea40*/  LDC R22, c[0x0][0x638] ;  /* 0x00018e00ff167b82 */ /* 0x000e620000000800 */
[----:B------:R-:W-:-:S07]  /*ea50*/  LOP3.LUT R17, RZ, R5, RZ, 0x33, !PT ;  /* 0x00000005ff117212 */ /* 0x000fce00078e33ff */
[----:B------:R-:W0:Y:S01]  /*ea60*/  LDC R23, c[0x0][0x610] ;  /* 0x00018400ff177b82 */ /* 0x000e220000000800 */
[----:B--2---:R-:W-:Y:S05]  /*ea70*/  @!P0 BRA `(.L_x_298) ;  /* 0x0000000000288947 */ /* 0x004fea0003800000 */
[----:B------:R-:W2:Y:S02]  /*ea80*/  LDC R0, c[0x0][0x64c] ;  /* 0x00019300ff007b82 */ /* 0x000ea40000000800 */
[----:B--2---:R-:W-:-:S05]  /*ea90*/  IADD3 R7, P0, R11, R0, RZ ;  /* 0x000000000b077210 */ /* 0x004fca0007f1e0ff */
        /* <DEDUP_REMOVED lines=8> */
.L_x_298:
[----:B0-----:R-:W-:Y:S01]  /*eb20*/  SHF.R.U64 R0, R2, R19, R3 ;  /* 0x0000001302007219 */ /* 0x001fe20000001203 */
[----:B------:R-:W-:Y:S01]  /*eb30*/  VIADD R3, R14, 0xffffffff ;  /* 0xffffffff0e037836 */ /* 0x000fe20000000000 */
[----:B------:R-:W-:Y:S01]  /*eb40*/  LOP3.LUT R5, R8, R17, RZ, 0xc0, !PT ;  /* 0x0000001108057212 */ /* 0x000fe200078ec0ff */
[----:B------:R-:W-:Y:S01]  /*eb50*/  IMAD.MOV R12, RZ, RZ, -R12 ;  /* 0x000000ffff0c7224 */ /* 0x000fe200078e0a0c */
[----:B------:R-:W-:Y:S01]  /*eb60*/  R2UR UR22, R24 ;  /* 0x00000000181672ca */ /* 0x000fe200000e0000 */
[----:B------:R-:W-:Y:S01]  /*eb70*/  IMAD.MOV R2, RZ, RZ, -R0 ;  /* 0x000000ffff027224 */ /* 0x000fe200078e0a00 */
[----:B------:R-:W-:Y:S01]  /*eb80*/  LOP3.LUT R3, R10, R3, RZ, 0xc0, !PT ;  /* 0x000000030a037212 */ /* 0x000fe200078ec0ff */
[----:B------:R-:W-:Y:S02]  /*eb90*/  IMAD R34, R34, R0, R5 ;  /* 0x0000000022227224 */ /* 0x000fe400078e0205 */
[----:B------:R-:W-:Y:S02]  /*eba0*/  @P2 IMAD R15, R13, R12, R16 ;  /* 0x0000000c0d0f2224 */ /* 0x000fe400078e0210 */
[----:B-1----:R-:W-:-:S02]  /*ebb0*/  IMAD R0, R2, R22, R11 ;  /* 0x0000001602007224 */ /* 0x002fc400078e020b */
[----:B------:R-:W-:Y:S02]  /*ebc0*/  IMAD R34, R34, R23, R15 ;  /* 0x0000001722227224 */ /* 0x000fe400078e020f */
[----:B------:R-:W-:Y:S02]  /*ebd0*/  IMAD R3, R0, R14, R3 ;  /* 0x0000000e00037224 */ /* 0x000fe400078e0203 */
[----:B------:R-:W-:-:S03]  /*ebe0*/  IMAD.MOV.U32 R0, RZ, RZ, 0x1 ;  /* 0x00000001ff007424 */ /* 0x000fc600078e00ff */
[----:B------:R-:W-:Y:S02]  /*ebf0*/  SEL R2, R3, R34, !P2 ;  /* 0x0000002203027207 */ /* 0x000fe40005000000 */
[----:B------:R-:W-:-:S03]  /*ec00*/  SEL R34, R34, R3, !P2 ;  /* 0x0000000322227207 */ /* 0x000fc60005000000 */
[----:B------:R2:W-:Y:S04]  /*ec10*/  STL [R1+0x88], R2 ;  /* 0x0000880201007387 */ /* 0x0005e80000100800 */
.L_x_296:
[----:B------:R0:W-:Y:S01]  /*ec20*/  STL [R1+0x8c], R34 ;  /* 0x00008c2201007387 */ /* 0x0001e20000100800 */
[----:B------:R-:W-:-:S13]  /*ec30*/  LOP3.LUT P0, RZ, R0, 0xff, RZ, 0xc0, !PT ;  /* 0x000000ff00ff7812 */ /* 0x000fda000780c0ff */
[----:B0-----:R-:W-:Y:S05]  /*ec40*/  @P0 BRA `(.L_x_299) ;  /* 0xffffff2400b00947 */ /* 0x001fea000383ffff */
[----:B------:R-:W-:Y:S05]  /*ec50*/  EXIT ;  /* 0x000000000000794d */ /* 0x000fea0003800000 */
.L_x_7:
[----:B------:R-:W2:Y:S01]  /*ec60*/  LDL R22, [R1+0x84] ;  /* 0x0000840001167983 */ /* 0x000ea20000100800 */
[----:B------:R-:W-:-:S03]  /*ec70*/  ULDC.64 UR4, c[0x0][0x650] ;  /* 0x0001940000047ab9 */ /* 0x000fc60000000a00 */
[----:B0-----:R-:W3:Y:S01]  /*ec80*/  LDL R23, [R1+0x80] ;  /* 0x0000800001177983 */ /* 0x001ee20000100800 */
[----:B------:R-:W-:Y:S01]  /*ec90*/  PRMT R4, RZ, 0x7610, R4 ;  /* 0x00007610ff047816 */ /* 0x000fe20000000004 */
[----:B------:R-:W-:Y:S02]  /*eca0*/  IMAD.MOV.U32 R5, RZ, RZ, -0x1 ;  /* 0xffffffffff057424 */ /* 0x000fe400078e00ff */
[----:B------:R-:W-:Y:S02]  /*ecb0*/  IMAD.MOV.U32 R7, RZ, RZ, -0x1 ;  /* 0xffffffffff077424 */ /* 0x000fe400078e00ff */
[----:B------:R-:W-:Y:S01]  /*ecc0*/  IMAD.MOV.U32 R6, RZ, RZ, -0x1 ;  /* 0xffffffffff067424 */ /* 0x000fe200078e00ff */
[----:B--2---:R-:W-:-:S04]  /*ecd0*/  ISETP.GE.U32.AND P0, PT, R22, UR4, PT ;  /* 0x0000000416007c0c */ /* 0x004fc8000bf06070 */
[----:B---3--:R-:W-:-:S13]  /*ece0*/  ISETP.GE.U32.AND.EX P0, PT, R23, UR5, PT, P0 ;  /* 0x0000000517007c0c */ /* 0x008fda000bf06100 */
[----:B------:R-:W-:Y:S05]  /*ecf0*/  @P0 BRA `(.L_x_300) ;  /* 0x00000004002c0947 */ /* 0x000fea0003800000 */
[----:B------:R-:W0:Y:S01]  /*ed00*/  LDC.64 R14, c[0x0][0x628] ;  /* 0x00018a00ff0e7b82 */ /* 0x000e220000000a00 */
[----:B------:R-:W-:Y:S02]  /*ed10*/  IMAD.MOV.U32 R8, RZ, RZ, R22 ;  /* 0x000000ffff087224 */ /* 0x000fe400078e0016 */
[----:B------:R-:W-:-:S05]  /*ed20*/  IMAD.MOV.U32 R9, RZ, RZ, R23 ;  /* 0x000000ffff097224 */ /* 0x000fca00078e0017 */
[----:B------:R-:W1:Y:S08]  /*ed30*/  LDC R10, c[0x0][0x630] ;  /* 0x00018c00ff0a7b82 */ /* 0x000e700000000800 */
[----:B------:R-:W2:Y:S01]  /*ed40*/  LDC.64 R16, c[0x0][0x620] ;  /* 0x00018800ff107b82 */ /* 0x000ea20000000a00 */
[----:B0-----:R-:W-:-:S04]  /*ed50*/  ISETP.NE.U32.AND P0, PT, R14, RZ, PT ;  /* 0x000000ff0e00720c */ /* 0x001fc80003f05070 */
[----:B------:R-:W-:-:S13]  /*ed60*/  ISETP.NE.AND.EX P0, PT, R15, RZ, PT, P0 ;  /* 0x000000ff0f00720c */ /* 0x000fda0003f05300 */
[----:B-12---:R-:W-:Y:S05]  /*ed70*/  @!P0 BRA `(.L_x_301) ;  /* 0x0000000000288947 */ /* 0x006fea0003800000 */
[----:B------:R-:W0:Y:S02]  /*ed80*/  LDC R4, c[0x0][0x634] ;  /* 0x00018d00ff047b82 */ /* 0x000e240000000800 */
[----:B0-----:R-:W-:-:S05]  /*ed90*/  IADD3 R9, P0, R22, R4, RZ ;  /* 0x0000000416097210 */ /* 0x001fca0007f1e0ff */
        /* <DEDUP_REMOVED lines=8> */
.L_x_301:
[----:B------:R-:W0:Y:S01]  /*ee20*/  LDC.64 R20, c[0x0][0x640] ;  /* 0x00019000ff147b82 */ /* 0x000e220000000a00 */
[-CC-:B------:R-:W-:Y:S02]  /*ee30*/  SHF.R.U64 R14, R8, R10.reuse, R9.reuse ;  /* 0x0000000a080e7219 */ /* 0x180fe40000001209 */
[----:B------:R-:W-:Y:S02]  /*ee40*/  SHF.R.U32.HI R4, RZ, R10, R9 ;  /* 0x0000000aff047219 */ /* 0x000fe40000011609 */
[----:B------:R-:W-:-:S03]  /*ee50*/  IADD3 R7, P0, RZ, -R14, RZ ;  /* 0x8000000eff077210 */ /* 0x000fc60007f1e0ff */
[----:B------:R-:W1:Y:S02]  /*ee60*/  LDC R8, c[0x0][0x618] ;  /* 0x00018600ff087b82 */ /* 0x000e640000000800 */
[----:B------:R-:W-:Y:S02]  /*ee70*/  IMAD.X R5, RZ, RZ, ~R4, P0 ;  /* 0x000000ffff057224 */ /* 0x000fe400000e0e04 */
[----:B------:R-:W-:Y:S02]  /*ee80*/  IMAD.MOV.U32 R4, RZ, RZ, R22 ;  /* 0x000000ffff047224 */ /* 0x000fe400078e0016 */
[-C--:B------:R-:W-:Y:S02]  /*ee90*/  IMAD R6, R5, R16.reuse, RZ ;  /* 0x0000001005067224 */ /* 0x080fe400078e02ff */
[----:B------:R-:W2:Y:S01]  /*eea0*/  LDC R18, c[0x0][0x608] ;  /* 0x00018200ff127b82 */ /* 0x000ea20000000800 */
[----:B------:R-:W-:Y:S02]  /*eeb0*/  IMAD.MOV.U32 R5, RZ, RZ, R23 ;  /* 0x000000ffff057224 */ /* 0x000fe400078e0017 */
[----:B------:R-:W-:-:S05]  /*eec0*/  IMAD.WIDE.U32 R4, R7, R16, R4 ;  /* 0x0000001007047225 */ /* 0x000fca00078e0004 */
[----:B------:R-:W3:Y:S01]  /*eed0*/  LDC R19, c[0x0][0x658] ;  /* 0x00019600ff137b82 */ /* 0x000ee20000000800 */
[----:B------:R-:W-:Y:S01]  /*eee0*/  IMAD R7, R7, R17, R6 ;  /* 0x0000001107077224 */ /* 0x000fe200078e0206 */
[----:B0-----:R-:W-:Y:S01]  /*eef0*/  ISETP.NE.U32.AND P0, PT, R20, RZ, PT ;  /* 0x000000ff1400720c */ /* 0x001fe20003f05070 */
[----:B------:R-:W-:Y:S02]  /*ef00*/  IMAD.MOV.U32 R6, RZ, RZ, -0x1 ;  /* 0xffffffffff067424 */ /* 0x000fe400078e00ff */
[----:B------:R-:W-:Y:S01]  /*ef10*/  IMAD.IADD R5, R5, 0x1, R7 ;  /* 0x0000000105057824 */ /* 0x000fe200078e0207 */
[----:B------:R-:W-:Y:S02]  /*ef20*/  ISETP.NE.AND.EX P0, PT, R21, RZ, PT, P0 ;  /* 0x000000ff1500720c */ /* 0x000fe40003f05300 */
[----:B------:R-:W0:Y:S02]  /*ef30*/  LDC R17, c[0x0][0x600] ;  /* 0x00018000ff117b82 */ /* 0x000e240000000800 */
[----:B-1----:R-:W-:-:S02]  /*ef40*/  SHF.R.U64 R10, R4, R8, R5 ;  /* 0x00000008040a7219 */ /* 0x002fc40000001205 */
[----:B------:R-:W-:-:S04]  /*ef50*/  SHF.R.U32.HI R5, RZ, R8, R5 ;  /* 0x00000008ff057219 */ /* 0x000fc80000011605 */
[----:B------:R-:W1:Y:S01]  /*ef60*/  LDC R22, c[0x0][0x648] ;  /* 0x00019200ff167b82 */ /* 0x000e620000000800 */
[-CC-:B--2---:R-:W-:Y:S02]  /*ef70*/  SHF.R.U64 R15, R10, R18.reuse, R5.reuse ;  /* 0x000000120a0f7219 */ /* 0x184fe40000001205 */
[----:B------:R-:W-:Y:S01]  /*ef80*/  SHF.R.U32.HI R4, RZ, R18, R5 ;  /* 0x00000012ff047219 */ /* 0x000fe20000011605 */
[----:B------:R-:W-:-:S04]  /*ef90*/  IMAD.MOV.U32 R18, RZ, RZ, 0x1 ;  /* 0x00000001ff127424 */ /* 0x000fc800078e00ff */
[----:B------:R-:W2:Y:S01]  /*efa0*/  LDC R23, c[0x0][0x638] ;  /* 0x00018e00ff177b82 */ /* 0x000ea20000000800 */
[-CC-:B---3--:R-:W-:Y:S02]  /*efb0*/  SHF.R.U64 R16, R15, R19.reuse, R4.reuse ;  /* 0x000000130f107219 */ /* 0x188fe40000001204 */
[-C--:B------:R-:W-:Y:S02]  /*efc0*/  SHF.L.U32 R6, R6, R19.reuse, RZ ;  /* 0x0000001306067219 */ /* 0x080fe400000006ff */
[----:B------:R-:W-:Y:S01]  /*efd0*/  SHF.R.U32.HI R5, RZ, R19, R4 ;  /* 0x00000013ff057219 */ /* 0x000fe20000011604 */
[----:B------:R-:W-:Y:S01]  /*efe0*/  IMAD.MOV.U32 R4, RZ, RZ, R16 ;  /* 0x000000ffff047224 */ /* 0x000fe200078e0010 */
[----:B------:R-:W-:Y:S01]  /*eff0*/  LOP3.LUT R24, RZ, R6, RZ, 0x33, !PT ;  /* 0x00000006ff187212 */ /* 0x000fe200078e33ff */
[----:B------:R-:W3:Y:S01]  /*f000*/  LDC R25, c[0x0][0x610] ;  /* 0x00018400ff197b82 */ /* 0x000ee20000000800 */
[----:B------:R-:W-:Y:S05]  /*f010*/  @!P0 BRA `(.L_x_302) ;  /* 0x0000000000288947 */ /* 0x000fea0003800000 */
        /* <DEDUP_REMOVED lines=10> */
.L_x_302:
[----:B-1----:R-:W-:Y:S01]  /*f0c0*/  SHF.R.U64 R4, R4, R22, R5 ;  /* 0x0000001604047219 */ /* 0x002fe20000001205 */
[----:B0-----:R-:W-:Y:S01]  /*f0d0*/  VIADD R7, R17, 0xffffffff ;  /* 0xffffffff11077836 */ /* 0x001fe20000000000 */
[----:B------:R-:W-:Y:S01]  /*f0e0*/  SHF.L.U32 R18, R18, R19, RZ ;  /* 0x0000001312127219 */ /* 0x000fe200000006ff */
[----:B------:R-:W-:Y:S01]  /*f0f0*/  @P2 IMAD R0, R11, R12, R2 ;  /* 0x0000000c0b002224 */ /* 0x000fe200078e0202 */
[----:B------:R-:W-:Y:S01]  /*f100*/  LOP3.LUT R3, R15, R24, RZ, 0xc0, !PT ;  /* 0x000000180f037212 */ /* 0x000fe200078ec0ff */
[----:B------:R-:W-:Y:S01]  /*f110*/  IMAD.MOV R5, RZ, RZ, -R4 ;  /* 0x000000ffff057224 */ /* 0x000fe200078e0a04 */
[----:B------:R-:W-:Y:S01]  /*f120*/  LOP3.LUT R7, R10, R7, RZ, 0xc0, !PT ;  /* 0x000000070a077212 */ /* 0x000fe200078ec0ff */
[----:B------:R-:W-:Y:S02]  /*f130*/  IMAD.MOV.U32 R6, RZ, RZ, R14 ;  /* 0x000000ffff067224 */ /* 0x000fe400078e000e */
[----:B------:R-:W-:Y:S02]  /*f140*/  IMAD R3, R18, R4, R3 ;  /* 0x0000000412037224 */ /* 0x000fe400078e0203 */
[----:B--2---:R-:W-:-:S02]  /*f150*/  IMAD R2, R5, R23, R16 ;  /* 0x0000001705027224 */ /* 0x004fc400078e0210 */
[----:B---3--:R-:W-:Y:S02]  /*f160*/  IMAD R0, R3, R25, R0 ;  /* 0x0000001903007224 */ /* 0x008fe400078e0200 */
[----:B------:R-:W-:Y:S02]  /*f170*/  IMAD R5, R2, R17, R7 ;  /* 0x0000001102057224 */ /* 0x000fe400078e0207 */
[----:B------:R-:W-:-:S03]  /*f180*/  IMAD.MOV.U32 R4, RZ, RZ, 0x1 ;  /* 0x00000001ff047424 */ /* 0x000fc600078e00ff */
[----:B------:R-:W-:Y:S02]  /*f190*/  SEL R7, R5, R0, !P2 ;  /* 0x0000000005077207 */ /* 0x000fe40005000000 */
[----:B------:R-:W-:-:S07]  /*f1a0*/  SEL R5, R0, R5, !P2 ;  /* 0x0000000500057207 */ /* 0x000fce0005000000 */
.L_x_300:
[----:B------:R-:W-:-:S08]  /*f1b0*/  NOP ;  /* 0x0000000000007918 */ /* 0x000fd00000000000 */
[----:B------:R-:W0:-:S00]  /*f1c0*/  USETMAXREG.DEALLOC.CTAPOOL 0x28 ;  /* 0x00000028000079c8 */ /* 0x000e0000080e0500 */
[----:B------:R-:W-:-:S13]  /*f1d0*/  ISETP.NE.AND P0, PT, RZ, UR8, PT ;  /* 0x00000008ff007c0c */ /* 0x000fda000bf05270 */
[----:B------:R-:W-:Y:S05]  /*f1e0*/  @P0 EXIT ;  /* 0x000000000000094d */ /* 0x000fea0003800000 */
[----:B0-----:R-:W-:Y:S01]  /*f1f0*/  LOP3.LUT P0, RZ, R4, 0xff, RZ, 0xc0, !PT ;  /* 0x000000ff04ff7812 */ /* 0x001fe2000780c0ff */
[----:B------:R-:W-:Y:S02]  /*f200*/  IMAD.MOV.U32 R9, RZ, RZ, 0x1 ;  /* 0x00000001ff097424 */ /* 0x000fe400078e00ff */
[----:B------:R-:W-:-:S10]  /*f210*/  IMAD.MOV.U32 R12, RZ, RZ, RZ ;  /* 0x000000ffff0c7224 */ /* 0x000fd400078e00ff */
[----:B------:R-:W-:Y:S05]  /*f220*/  @!P0 BRA `(.L_x_303) ;  /* 0x0000000c00608947 */ /* 0x000fea0003800000 */
[----:B------:R-:W0:Y:S01]  /*f230*/  S2R R0, SR_CgaCtaId ;  /* 0x0000000000007919 */ /* 0x000e220000008800 */
[----:B------:R-:W-:Y:S01]  /*f240*/  ULDC UR4, c[0x0][0x28c] ;  /* 0x0000a30000047ab9 */ /* 0x000fe20000000800 */
[----:B------:R-:W-:Y:S01]  /*f250*/  ULDC UR6, c[0x0][0x658] ;  /* 0x0001960000067ab9 */ /* 0x000fe20000000800 */
[----:B------:R-:W-:Y:S01]  /*f260*/  UIADD3 UR10, UR4, 0x3f, URZ ;  /* 0x0000003f040a7890 */ /* 0x000fe2000fffe03f */
[----:B------:R-:W-:Y:S01]  /*f270*/  BSSY B0, `(.L_x_303) ;  /* 0x00000d3000007945 */ /* 0x000fe20003800000 */
[----:B------:R-:W-:Y:S01]  /*f280*/  UMOV UR7, 0xffffffff ;  /* 0xffffffff00077882 */ /* 0x000fe20000000000 */
[----:B------:R-:W-:Y:S01]  /*f290*/  ULDC UR5, c[0x0][0x600] ;  /* 0x0001800000057ab9 */ /* 0x000fe20000000800 */
[----:B------:R-:W-:Y:S01]  /*f2a0*/  UMOV UR9, 0x1 ;  /* 0x0000000100097882 */ /* 0x000fe20000000000 */
[----:B------:R-:W-:Y:S01]  /*f2b0*/  USHF.L.U32 UR7, UR7, UR6, URZ ;  /* 0x0000000607077299 */ /* 0x000fe2000800063f */
[----:B------:R-:W-:Y:S01]  /*f2c0*/  IMAD.MOV.U32 R11, RZ, RZ, 0x1 ;  /* 0x00000001ff0b7424 */ /* 0x000fe200078e00ff */
[----:B------:R-:W-:Y:S01]  /*f2d0*/  UIADD3 UR4, UR5, -0x1, URZ ;  /* 0xffffffff05047890 */ /* 0x000fe2000fffe03f */
[----:B------:R-:W-:Y:S01]  /*f2e0*/  IMAD.MOV.U32 R9, RZ, RZ, 0x1 ;  /* 0x00000001ff097424 */ /* 0x000fe200078e00ff */
[----:B------:R-:W-:Y:S01]  /*f2f0*/  USHF.R.S32.HI UR11, URZ, 0x1f, UR10 ;  /* 0x0000001f3f0b7899 */ /* 0x000fe2000801140a */
[----:B------:R-:W-:Y:S01]  /*f300*/  IMAD.MOV.U32 R12, RZ, RZ, RZ ;  /* 0x000000ffff0c7224 */ /* 0x000fe200078e00ff */
[----:B------:R-:W-:Y:S01]  /*f310*/  ULDC UR8, c[0x0][0xc] ;  /* 0x0000030000087ab9 */ /* 0x000fe20000000800 */
[----:B------:R-:W-:-:S02]  /*f320*/  USHF.L.U32 UR5, UR9, UR6, URZ ;  /* 0x0000000609057299 */ /* 0x000fc4000800063f */
[----:B------:R-:W-:Y:S01]  /*f330*/  ULEA.HI UR11, UR11, UR10, URZ, 0x6 ;  /* 0x0000000a0b0b7291 */ /* 0x000fe2000f8f303f */
[----:B------:R-:W-:Y:S01]  /*f340*/  ULDC UR9, c[0x0][0x10] ;  /* 0x0000040000097ab9 */ /* 0x000fe20000000800 */
[----:B------:R-:W-:Y:S02]  /*f350*/  ULOP3.LUT UR6, URZ, UR7, URZ, 0x33, !UPT ;  /* 0x000000073f067292 */ /* 0x000fe4000f8e333f */
[----:B------:R-:W-:Y:S01]  /*f360*/  UIMAD.WIDE.U32 UR8, UR8, UR9, URZ ;  /* 0x00000009080872a5 */ /* 0x000fe2000f8e003f */
[----:B------:R-:W-:Y:S01]  /*f370*/  ULDC UR7, c[0x0][0x14] ;  /* 0x0000050000077ab9 */ /* 0x000fe20000000800 */
[----:B------:R-:W-:Y:S02]  /*f380*/  USHF.R.S32.HI UR20, URZ, 0x6, UR11 ;  /* 0x000000063f147899 */ /* 0x000fe4000801140b */
[----:B------:R-:W-:Y:S02]  /*f390*/  UIMAD.WIDE.U32 UR22, UR8, UR7, URZ ;  /* 0x00000007081672a5 */ /* 0x000fe4000f8e003f */
[----:B------:R-:W-:-:S02]  /*f3a0*/  UIMAD UR18, UR9, UR7, URZ ;  /* 0x00000007091272a4 */ /* 0x000fc4000f8e023f */
[----:B------:R-:W-:Y:S01]  /*f3b0*/  ULOP3.LUT UR26, UR13, 0x2, URZ, 0xfc, !UPT ;  /* 0x000000020d1a7892 */ /* 0x000fe2000f8efc3f */
[C---:B0-----:R-:W-:Y:S01]  /*f3c0*/  IMAD.SHL.U32 R8, R0.reuse, 0x80, RZ ;  /* 0x0000008000087824 */ /* 0x041fe200078e00ff */
[----:B------:R-:W-:Y:S01]  /*f3d0*/  UIADD3 UR18, UR23, UR18, URZ ;  /* 0x0000001217127290 */ /* 0x000fe2000fffe03f */
[----:B------:R-:W-:Y:S01]  /*f3e0*/  IMAD.SHL.U32 R0, R0, 0x2000, RZ ;  /* 0x0000200000007824 */ /* 0x000fe200078e00ff */
[----:B------:R-:W-:Y:S02]  /*f3f0*/  UIADD3 UR27, UR20, 0x1, URZ ;  /* 0x00000001141b7890 */ /* 0x000fe4000fffe03f */
[----:B------:R-:W-:Y:S01]  /*f400*/  LOP3.LUT R8, R8, 0x80, RZ, 0xc0, !PT ;  /* 0x0000008008087812 */ /* 0x000fe200078ec0ff */
[----:B------:R-:W-:Y:S01]  /*f410*/  ULDC.64 UR24, c[0x0][0x198] ;  /* 0x0000660000187ab9 */ /* 0x000fe20000000a00 */
[----:B------:R-:W-:-:S08]  /*f420*/  LOP3.LUT R0, R0, 0x2000, RZ, 0xc0, !PT ;  /* 0x0000200000007812 */ /* 0x000fd000078ec0ff */
.L_x_314:
[----:B------:R-:W-:-:S03]  /*f430*/  UMOV UR7, 0xffffffff ;  /* 0xffffffff00077882 */ /* 0x000fc60000000000 */
[----:B------:R-:W-:Y:S05]  /*f440*/  BRA.DIV UR7, `(.L_x_304) ;  /* 0x0000000e07f87947 */ /* 0x000fea000b800000 */
[----:B------:R-:W-:-:S13]  /*f450*/  ELECT P0, URZ, PT ;  /* 0x00000000003f782f */ /* 0x000fda0003800000 */
.L_x_326:
[----:B------:R-:W0:Y:S01]  /*f460*/  LDC R2, c[0x0][0x28c] ;  /* 0x0000a300ff027b82 */ /* 0x000e220000000800 */
[----:B------:R-:W-:Y:S01]  /*f470*/  BSSY B1, `(.L_x_305) ;  /* 0x000003a000017945 */ /* 0x000fe20003800000 */
[----:B0-----:R-:W-:-:S13]  /*f480*/  ISETP.LT.OR P0, PT, R2, 0x1, !P0 ;  /* 0x000000010200780c */ /* 0x001fda0004701670 */
[----:B------:R-:W-:Y:S05]  /*f490*/  @P0 BRA `(.L_x_306) ;  /* 0x0000000000dc0947 */ /* 0x000fea0003800000 */
[----:B------:R-:W-:Y:S02]  /*f4a0*/  IMAD R7, R7, 0x100, R8 ;  /* 0x0000010007077824 */ /* 0x000fe400078e0208 */
[----:B------:R-:W-:Y:S02]  /*f4b0*/  IMAD.SHL.U32 R10, R5, 0x80, RZ ;  /* 0x00000080050a7824 */ /* 0x000fe400078e00ff */
[----:B------:R-:W-:Y:S02]  /*f4c0*/  IMAD.MOV.U32 R15, RZ, RZ, RZ ;  /* 0x000000ffff0f7224 */ /* 0x000fe400078e00ff */
[----:B------:R-:W-:Y:S02]  /*f4d0*/  IMAD.U32 R16, RZ, RZ, UR27 ;  /* 0x0000001bff107e24 */ /* 0x000fe4000f8e00ff */
[----:B------:R-:W-:Y:S02]  /*f4e0*/  IMAD.MOV.U32 R2, RZ, RZ, R9 ;  /* 0x000000ffff027224 */ /* 0x000fe400078e0009 */
[----:B------:R-:W-:-:S07]  /*f4f0*/  IMAD.MOV.U32 R3, RZ, RZ, R12 ;  /* 0x000000ffff037224 */ /* 0x000fce00078e000c */
.L_x_309:
[----:B------:R-:W0:Y:S01]  /*f500*/  S2R R5, SR_CgaCtaId ;  /* 0x0000000000057919 */ /* 0x000e220000008800 */
[----:B------:R-:W-:Y:S01]  /*f510*/  MOV R4, 0x400 ;  /* 0x0000040000047802 */ /* 0x000fe20000000f00 */
[----:B------:R-:W1:Y:S03]  /*f520*/  S2R R17, SR_TID.X ;  /* 0x0000000000117919 */ /* 0x000e660000002100 */
[----:B0-----:R-:W-:Y:S02]  /*f530*/  LEA R14, R5, R4, 0x18 ;  /* 0x00000004050e7211 */ /* 0x001fe400078ec0ff */
[----:B------:R-:W-:Y:S02]  /*f540*/  SHF.L.U32 R4, R2, 0x1f, RZ ;  /* 0x0000001f02047819 */ /* 0x000fe400000006ff */
[----:B-1----:R-:W-:Y:S01]  /*f550*/  LOP3.LUT P1, RZ, R17, 0x7f, RZ, 0xc0, !PT ;  /* 0x0000007f11ff7812 */ /* 0x002fe2000782c0ff */
[----:B------:R-:W-:-:S04]  /*f560*/  IMAD R13, R3, 0x8, R14 ;  /* 0x00000008030d7824 */ /* 0x000fc800078e020e */
[----:B------:R-:W0:Y:S08]  /*f570*/  SYNCS.PHASECHK.TRANS64.TRYWAIT P0, [R13+URZ+0x28], R4 ;  /* 0x000028040d0075a7 */ /* 0x000e30000800017f */
[----:B------:R-:W1:Y:S01]  /*f580*/  @!P1 LDC R5, c[0x0][0x500] ;  /* 0x00014000ff059b82 */ /* 0x000e620000000800 */
[----:B0-----:R-:W-:Y:S05]  /*f590*/  @!P0 BRA `(.L_x_307) ;  /* 0x0000000c00c48947 */ /* 0x001fea0003800000 */
.L_x_327:
[----:B------:R-:W-:Y:S01]  /*f5a0*/  UPRMT UR7, UR26, 0x9910, URZ ;  /* 0x000099101a077896 */ /* 0x000fe2000800003f */
[----:B-1----:R1:W-:Y:S03]  /*f5b0*/  @!P1 SYNCS.ARRIVE.TRANS64 RZ, [R13+URZ], R5 ;  /* 0x000000050dff99a7 */ /* 0x0023e6000800003f */
[----:B------:R-:W-:-:S06]  /*f5c0*/  UISETP.NE.AND UP0, UPT, UR7, 0x2, UPT ;  /* 0x000000020700788c */ /* 0x000fcc000bf05270 */
[----:B------:R-:W-:-:S13]  /*f5d0*/  PLOP3.LUT P0, PT, PT, PT, UP0, 0x80, 0x0 ;  /* 0x000000000000781c */ /* 0x000fda0003f0f008 */
[----:B-1----:R-:W-:Y:S05]  /*f5e0*/  @P0 BRA `(.L_x_308) ;  /* 0x0000000000040947 */ /* 0x002fea0003800000 */
[----:B------:R-:W-:Y:S01]  /*f5f0*/  BPT.TRAP 0x1 ;  /* 0x000000040000795c */ /* 0x000fe20000300000 */
.L_x_308:
[C---:B0-----:R-:W-:Y:S01]  /*f600*/  IMAD R4, R3.reuse, 0x2000, R14 ;  /* 0x0000200003047824 */ /* 0x041fe200078e020e */
[----:B------:R-:W-:Y:S01]  /*f610*/  R2UR UR19, R14 ;  /* 0x000000000e1372ca */ /* 0x000fe200000e0000 */
[----:B------:R-:W-:Y:S01]  /*f620*/  IMAD R5, R3, 0x4000, R0 ;  /* 0x0000400003057824 */ /* 0x000fe200078e0200 */
[----:B------:R-:W-:Y:S01]  /*f630*/  R2UR UR9, R13 ;  /* 0x000000000d0972ca */ /* 0x000fe200000e0000 */
[----:B------:R-:W-:Y:S01]  /*f640*/  VIADD R16, R16, 0xffffffff ;  /* 0xffffffff10107836 */ /* 0x000fe20000000000 */
[----:B------:R-:W-:Y:S01]  /*f650*/  R2UR UR7, R4 ;  /* 0x00000000040772ca */ /* 0x000fe200000e0000 */
[----:B------:R-:W-:Y:S01]  /*f660*/  UIADD3 UR14, UP0, UR24, 0xf0, URZ ;  /* 0x000000f0180e7890 */ /* 0x000fe2000ff1e03f */
[----:B------:R-:W-:Y:S01]  /*f670*/  R2UR UR8, R5 ;  /* 0x00000000050872ca */ /* 0x000fe200000e0000 */
[----:B------:R-:W-:Y:S01]  /*f680*/  UIADD3 UR28, UP1, UR24, 0x1f0, URZ ;  /* 0x000001f0181c7890 */ /* 0x000fe2000ff3e03f */
[----:B------:R-:W-:Y:S01]  /*f690*/  R2UR UR11, R10 ;  /* 0x000000000a0b72ca */ /* 0x000fe200000e0000 */
[----:B------:R-:W-:Y:S01]  /*f6a0*/  UIADD3.X UR15, URZ, UR25, URZ, UP0, !UPT ;  /* 0x000000193f0f7290 */ /* 0x000fe200087fe43f */
[----:B------:R-:W-:Y:S01]  /*f6b0*/  R2UR UR10, R15 ;  /* 0x000000000f0a72ca */ /* 0x000fe200000e0000 */
[----:B------:R-:W-:Y:S01]  /*f6c0*/  VIADD R3, R3, 0x1 ;  /* 0x0000000103037836 */ /* 0x000fe20000000000 */
[----:B------:R-:W-:Y:S01]  /*f6d0*/  R2UR UR12, R6 ;  /* 0x00000000060c72ca */ /* 0x000fe200000e0000 */
[----:B------:R-:W-:Y:S01]  /*f6e0*/  UIADD3.X UR29, URZ, UR25, URZ, UP1, !UPT ;  /* 0x000000193f1d7290 */ /* 0x000fe20008ffe43f */
[----:B------:R-:W-:Y:S01]  /*f6f0*/  R2UR UR21, R7 ;  /* 0x00000000071572ca */ /* 0x000fe200000e0000 */
[----:B------:R-:W-:Y:S01]  /*f700*/  UMOV UR16, 0x0 ;  /* 0x0000000000107882 */ /* 0x000fe20000000000 */
[----:B------:R-:W-:Y:S01]  /*f710*/  ISETP.GT.AND P1, PT, R16, 0x1, PT ;  /* 0x000000011000780c */ /* 0x000fe20003f24270 */
[----:B------:R-:W-:Y:S01]  /*f720*/  UIADD3 UR7, UR7, 0x100, URZ ;  /* 0x0000010007077890 */ /* 0x000fe2000fffe03f */
[----:B------:R-:W-:Y:S01]  /*f730*/  ISETP.NE.AND P0, PT, R3, 0x5, PT ;  /* 0x000000050300780c */ /* 0x000fe20003f05270 */
[----:B------:R-:W-:Y:S01]  /*f740*/  UIADD3 UR19, UR19, 0xa100, UR8 ;  /* 0x0000a10013137890 */ /* 0x000fe2000fffe008 */
[----:B------:R-:W-:Y:S01]  /*f750*/  VIADD R15, R15, 0x40 ;  /* 0x000000400f0f7836 */ /* 0x000fe20000000000 */
[----:B------:R-:W-:Y:S01]  /*f760*/  UMOV UR17, 0x10000000 ;  /* 0x1000000000117882 */ /* 0x000fe20000000000 */
[----:B------:R-:W-:Y:S01]  /*f770*/  UMOV UR30, 0x30000 ;  /* 0x00030000001e7882 */ /* 0x000fe20000000000 */
[----:B------:R-:W-:Y:S01]  /*f780*/  SEL R5, RZ, 0x1, P0 ;  /* 0x00000001ff057807 */ /* 0x000fe20000000000 */
[----:B------:R-:W-:Y:S01]  /*f790*/  UMOV UR8, UR7 ;  /* 0x0000000700087c82 */ /* 0x000fe20008000000 */
[----:B------:R-:W-:Y:S01]  /*f7a0*/  SEL R3, R3, RZ, P0 ;  /* 0x000000ff03037207 */ /* 0x000fe20000000000 */
[----:B------:R0:W-:Y:S01]  /*f7b0*/  UTMALDG.3D [UR8], [UR14], desc[UR16] ;  /* 0x000010080e0075b4 */ /* 0x0001e20008011000 */
[----:B------:R-:W-:Y:S01]  /*f7c0*/  LOP3.LUT R2, R2, R5, RZ, 0x3c, !PT ;  /* 0x0000000502027212 */ /* 0x000fe200078e3cff */
[----:B0-----:R-:W-:Y:S01]  /*f7d0*/  UMOV UR11, UR21 ;  /* 0x00000015000b7c82 */ /* 0x001fe20008000000 */
[----:B------:R-:W-:-:S02]  /*f7e0*/  UMOV UR8, UR19 ;  /* 0x0000001300087c82 */ /* 0x000fc40008000000 */
[----:B------:R0:W-:Y:S02]  /*f7f0*/  UTMALDG.3D.MULTICAST [UR8], [UR28], UR30, desc[UR16] ;  /* 0x000010081c0073b4 */ /* 0x0001e4000801181e */
[----:B0-----:R-:W-:Y:S05]  /*f800*/  @P1 BRA `(.L_x_309) ;  /* 0xfffffffc003c1947 */ /* 0x001fea000383ffff */
.L_x_306:
[----:B------:R-:W-:Y:S05]  /*f810*/  BSYNC B1 ;  /* 0x0000000000017941 */ /* 0x000fea0003800000 */
.L_x_305:
[----:B------:R-:W2:Y:S01]  /*f820*/  LDL.LU R17, [R1+0x80] ;  /* 0x0000800001117983 */ /* 0x000ea20000300800 */
[----:B------:R-:W-:Y:S01]  /*f830*/  LOP3.LUT P1, RZ, R11, 0xff, RZ, 0xc0, !PT ;  /* 0x000000ff0bff7812 */ /* 0x000fe2000782c0ff */
[----:B------:R-:W-:Y:S01]  /*f840*/  VIADD R5, R12, UR20 ;  /* 0x000000140c057c36 */ /* 0x000fe20008000000 */
[----:B------:R-:W-:Y:S01]  /*f850*/  ULDC.64 UR8, c[0x0][0x650] ;  /* 0x0001940000087ab9 */ /* 0x000fe20000000a00 */
[----:B------:R-:W3:Y:S01]  /*f860*/  LDL.LU R14, [R1+0x84] ;  /* 0x00008400010e7983 */ /* 0x000ee20000300800 */
[----:B------:R-:W-:Y:S01]  /*f870*/  IMAD.U32 R6, RZ, RZ, UR20 ;  /* 0x00000014ff067e24 */ /* 0x000fe2000f8e00ff */
[----:B------:R-:W-:Y:S01]  /*f880*/  UISETP.GE.U32.AND UP0, UPT, UR20, 0x5, UPT ;  /* 0x000000051400788c */ /* 0x000fe2000bf06070 */
[----:B------:R-:W-:Y:S01]  /*f890*/  ISETP.GT.U32.AND P0, PT, R5, 0x4, PT ;  /* 0x000000040500780c */ /* 0x000fe20003f04070 */
[----:B------:R-:W-:Y:S01]  /*f8a0*/  BSSY B1, `(.L_x_310) ;  /* 0x000006d000017945 */ /* 0x000fe20003800000 */
[----:B------:R-:W-:Y:S01]  /*f8b0*/  IMAD.MOV.U32 R7, RZ, RZ, -0x1 ;  /* 0xffffffffff077424 */ /* 0x000fe200078e00ff */
[----:B------:R-:W-:-:S02]  /*f8c0*/  PRMT R11, RZ, 0x7610, R11 ;  /* 0x00007610ff0b7816 */ /* 0x000fc4000000000b */
[----:B------:R-:W-:Y:S01]  /*f8d0*/  ISETP.LT.U32.AND P0, PT, R6, 0x5, P0 ;  /* 0x000000050600780c */ /* 0x000fe20000701070 */
[----:B------:R-:W-:Y:S01]  /*f8e0*/  IMAD.MOV.U32 R6, RZ, RZ, -0x1 ;  /* 0xffffffffff067424 */ /* 0x000fe200078e00ff */
[----:B------:R-:W0:Y:S01]  /*f8f0*/  @P1 S2R R3, SR_CgaCtaId ;  /* 0x0000000000031919 */ /* 0x000e220000008800 */
[----:B------:R-:W-:Y:S02]  /*f900*/  @P1 MOV R2, 0x400 ;  /* 0x0000040000021802 */ /* 0x000fe40000000f00 */
[----:B------:R-:W-:Y:S02]  /*f910*/  PLOP3.LUT P3, PT, PT, PT, UP0, 0x80, 0x0 ;  /* 0x000000000000781c */ /* 0x000fe40003f6f008 */
[----:B0-----:R-:W-:Y:S01]  /*f920*/  @P1 LEA R4, R3, R2, 0x18 ;  /* 0x0000000203041211 */ /* 0x001fe200078ec0ff */
[----:B------:R-:W-:Y:S01]  /*f930*/  IMAD.WIDE.U32 R2, R5, -0x33333333, RZ ;  /* 0xcccccccd05027825 */ /* 0x000fe200078e00ff */
[----:B------:R-:W-:Y:S02]  /*f940*/  SEL R2, RZ, 0x1, !P0 ;  /* 0x00000001ff027807 */ /* 0x000fe40004000000 */
[----:B------:R0:W-:Y:S02]  /*f950*/  @P1 SYNCS.ARRIVE.TRANS64.A1T0 RZ, [R4+URZ+0x68], RZ ;  /* 0x000068ff04ff19a7 */ /* 0x0001e4000810003f */
[----:B------:R-:W-:-:S02]  /*f960*/  LOP3.LUT R9, R9, R2, RZ, 0x3c, !PT ;  /* 0x0000000209097212 */ /* 0x000fc400078e3cff */
[----:B------:R-:W-:Y:S02]  /*f970*/  PRMT R2, RZ, 0x7610, R2 ;  /* 0x00007610ff027816 */ /* 0x000fe40000000002 */
[----:B0-----:R-:W-:-:S04]  /*f980*/  SHF.R.U32.HI R4, RZ, 0x2, R3 ;  /* 0x00000002ff047819 */ /* 0x001fc80000011603 */
[----:B------:R-:W-:Y:S01]  /*f990*/  @P3 LOP3.LUT R9, R9, 0x1, R4, 0x78, !PT ;  /* 0x0000000109093812 */ /* 0x000fe200078e7804 */
[----:B------:R-:W-:Y:S02]  /*f9a0*/  IMAD R12, R4, -0x5, R5 ;  /* 0xfffffffb040c7824 */ /* 0x000fe400078e0205 */
[----:B------:R-:W-:Y:S01]  /*f9b0*/  IMAD.MOV.U32 R5, RZ, RZ, -0x1 ;  /* 0xffffffffff057424 */ /* 0x000fe200078e00ff */
[----:B---3--:R-:W-:-:S04]  /*f9c0*/  IADD3 R14, P1, R14, UR22, RZ ;  /* 0x000000160e0e7c10 */ /* 0x008fc8000ff3e0ff */
[----:B--2---:R-:W-:Y:S01]  /*f9d0*/  IADD3.X R17, R17, UR18, RZ, P1, !PT ;  /* 0x0000001211117c10 */ /* 0x004fe20008ffe4ff */
[----:B------:R0:W-:Y:S01]  /*f9e0*/  STL [R1+0x84], R14 ;  /* 0x0000840e01007387 */ /* 0x0001e20000100800 */
[----:B------:R-:W-:-:S03]  /*f9f0*/  ISETP.GE.U32.AND P0, PT, R14, UR8, PT ;  /* 0x000000080e007c0c */ /* 0x000fc6000bf06070 */
[----:B------:R0:W-:Y:S01]  /*fa00*/  STL [R1+0x80], R17 ;  /* 0x0000801101007387 */ /* 0x0001e20000100800 */
[----:B------:R-:W-:-:S13]  /*fa10*/  ISETP.GE.U32.AND.EX P0, PT, R17, UR9, PT, P0 ;  /* 0x0000000911007c0c */ /* 0x000fda000bf06100 */
[----:B0-----:R-:W-:Y:S05]  /*fa20*/  @P0 BRA `(.L_x_311) ;  /* 0x0000000400500947 */ /* 0x001fea0003800000 */
[----:B------:R-:W-:Y:S01]  /*fa30*/  ULDC.64 UR8, c[0x0][0x628] ;  /* 0x00018a0000087ab9 */ /* 0x000fe20000000a00 */
[----:B------:R-:W0:Y:S01]  /*fa40*/  S2R R13, SR_CTAID.X ;  /* 0x00000000000d7919 */ /* 0x000e220000002500 */
[----:B------:R-:W-:Y:S01]  /*fa50*/  ISETP.NE.U32.AND P0, PT, RZ, UR8, PT ;  /* 0x00000008ff007c0c */ /* 0x000fe2000bf05070 */
[----:B------:R-:W-:Y:S01]  /*fa60*/  ULDC UR10, c[0x0][0x630] ;  /* 0x00018c00000a7ab9 */ /* 0x000fe20000000800 */
[----:B------:R-:W-:Y:S01]  /*fa70*/  IMAD.MOV.U32 R2, RZ, RZ, R14 ;  /* 0x000000ffff027224 */ /* 0x000fe200078e000e */
[----:B------:R-:W1:Y:S01]  /*fa80*/  S2R R10, SR_CTAID.Y ;  /* 0x00000000000a7919 */ /* 0x000e620000002600 */
[----:B------:R-:W-:Y:S01]  /*fa90*/  ISETP.NE.AND.EX P0, PT, RZ, UR9, PT, P0 ;  /* 0x00000009ff007c0c */ /* 0x000fe2000bf05300 */
[----:B------:R-:W-:-:S12]  /*faa0*/  IMAD.MOV.U32 R3, RZ, RZ, R17 ;  /* 0x000000ffff037224 */ /* 0x000fd800078e0011 */
[----:B------:R-:W-:Y:S05]  /*fab0*/  @!P0 BRA `(.L_x_312) ;  /* 0x0000000000288947 */ /* 0x000fea0003800000 */
[----:B------:R-:W-:Y:S02]  /*fac0*/  ULDC UR7, c[0x0][0x634] ;  /* 0x00018d0000077ab9 */ /* 0x000fe40000000800 */
[----:B------:R-:W-:-:S05]  /*fad0*/  IADD3 R7, P0, R14, UR7, RZ ;  /* 0x000000070e077c10 */ /* 0x000fca000ff1e0ff */
[----:B------:R-:W-:-:S04]  /*fae0*/  IMAD.X R15, RZ, RZ, R17, P0 ;  /* 0x000000ffff0f7224 */ /* 0x000fc800000e0611 */
[----:B------:R-:W-:-:S04]  /*faf0*/  IMAD.WIDE.U32 R4, R15, UR8, RZ ;  /* 0x000000080f047c25 */ /* 0x000fc8000f8e00ff */
[----:B------:R-:W-:-:S04]  /*fb00*/  IMAD.WIDE.U32 R4, P0, R7, UR9, R4 ;  /* 0x0000000907047c25 */ /* 0x000fc8000f800004 */
[----:B------:R-:W-:-:S04]  /*fb10*/  IMAD.WIDE.U32 R6, R7, UR8, RZ ;  /* 0x0000000807067c25 */ /* 0x000fc8000f8e00ff */
[----:B------:R-:W-:Y:S01]  /*fb20*/  IMAD.X R3, RZ, RZ, RZ, P0 ;  /* 0x000000ffff037224 */ /* 0x000fe200000e06ff */
[----:B------:R-:W-:Y:S01]  /*fb30*/  IADD3 RZ, P0, R7, R4, RZ ;  /* 0x0000000407ff7210 */ /* 0x000fe20007f1e0ff */
[----:B------:R-:W-:-:S04]  /*fb40*/  IMAD.MOV.U32 R2, RZ, RZ, R5 ;  /* 0x000000ffff027224 */ /* 0x000fc800078e0005 */
[----:B------:R-:W-:-:S08]  /*fb50*/  IMAD.WIDE.U32.X R2, R15, UR9, R2, P0 ;  /* 0x000000090f027c25 */ /* 0x000fd000080e0402 */
.L_x_312:
[--C-:B------:R-:W-:Y:S01]  /*fb60*/  SHF.R.U64 R6, R2, UR10, R3.reuse ;  /* 0x0000000a02067c19 */ /* 0x100fe20008001203 */
[----:B------:R-:W-:Y:S01]  /*fb70*/  ULDC.64 UR8, c[0x0][0x620] ;  /* 0x0001880000087ab9 */ /* 0x000fe20000000a00 */
[----:B------:R-:W-:Y:S01]  /*fb80*/  SHF.R.U32.HI R2, RZ, UR10, R3 ;  /* 0x0000000aff027c19 */ /* 0x000fe20008011603 */
[----:B------:R-:W-:Y:S01]  /*fb90*/  IMAD.MOV.U32 R3, RZ, RZ, R17 ;  /* 0x000000ffff037224 */ /* 0x000fe200078e0011 */
[----:B------:R-:W-:Y:S01]  /*fba0*/  IADD3 R5, P0, RZ, -R6, RZ ;  /* 0x80000006ff057210 */ /* 0x000fe20007f1e0ff */
[----:B------:R-:W-:Y:S01]  /*fbb0*/  ULDC UR7, c[0x0][0x150] ;  /* 0x0000540000077ab9 */ /* 0x000fe20000000800 */
[----:B0-----:R-:W-:Y:S01]  /*fbc0*/  I2FP.F32.U32 R7, R13 ;  /* 0x0000000d00077245 */ /* 0x001fe20000201000 */
[----:B------:R-:W0:Y:S01]  /*fbd0*/  LDC R18, c[0x0][0x144] ;  /* 0x00005100ff127b82 */ /* 0x000e220000000800 */
[----:B------:R-:W-:Y:S01]  /*fbe0*/  ULDC.64 UR10, c[0x0][0x640] ;  /* 0x00019000000a7ab9 */ /* 0x000fe20000000a00 */
[----:B------:R-:W-:Y:S01]  /*fbf0*/  IMAD.X R2, RZ, RZ, ~R2, P0 ;  /* 0x000000ffff027224 */ /* 0x000fe200000e0e02 */
[----:B------:R-:W-:-:S03]  /*fc00*/  ISETP.NE.U32.AND P0, PT, RZ, UR10, PT ;  /* 0x0000000aff007c0c */ /* 0x000fc6000bf05070 */
[----:B------:R-:W-:Y:S01]  /*fc10*/  IMAD R4, R2, UR8, RZ ;  /* 0x0000000802047c24 */ /* 0x000fe2000f8e02ff */
[----:B------:R-:W-:Y:S01]  /*fc20*/  ISETP.NE.AND.EX P0, PT, RZ, UR11, PT, P0 ;  /* 0x0000000bff007c0c */ /* 0x000fe2000bf05300 */
[----:B------:R-:W-:Y:S01]  /*fc30*/  IMAD.MOV.U32 R2, RZ, RZ, R14 ;  /* 0x000000ffff027224 */ /* 0x000fe200078e000e */
[----:B------:R-:W2:Y:S03]  /*fc40*/  LDC R15, c[0x0][0x148] ;  /* 0x00005200ff0f7b82 */ /* 0x000ea60000000800 */
[----:B------:R-:W-:Y:S01]  /*fc50*/  IMAD.WIDE.U32 R2, R5, UR8, R2 ;  /* 0x0000000805027c25 */ /* 0x000fe2000f8e0002 */
[----:B------:R-:W-:-:S03]  /*fc60*/  ULDC UR8, c[0x0][0x154] ;  /* 0x0000550000087ab9 */ /* 0x000fc60000000800 */
[----:B------:R-:W-:Y:S02]  /*fc70*/  IMAD R5, R5, UR9, R4 ;  /* 0x0000000905057c24 */ /* 0x000fe4000f8e0204 */
[----:B------:R-:W-:Y:S01]  /*fc80*/  FMUL R4, R7, UR7 ;  /* 0x0000000707047c20 */ /* 0x000fe20008400000 */
[----:B------:R-:W-:Y:S01]  /*fc90*/  ULDC UR7, c[0x0][0x618] ;  /* 0x0001860000077ab9 */ /* 0x000fe20000000800 */
[----:B------:R-:W-:Y:S01]  /*fca0*/  ULDC UR9, c[0x0][0x608] ;  /* 0x0001820000097ab9 */ /* 0x000fe20000000800 */
[----:B------:R-:W-:-:S03]  /*fcb0*/  IMAD.IADD R3, R3, 0x1, R5 ;  /* 0x0000000103037824 */ /* 0x000fc600078e0205 */
[----:B------:R-:W3:Y:S02]  /*fcc0*/  F2I.U32.TRUNC.NTZ R4, R4 ;  /* 0x0000000400047305 */ /* 0x000ee4000020f000 */
[----:B------:R-:W-:Y:S02]  /*fcd0*/  SHF.R.U64 R7, R2, UR7, R3 ;  /* 0x0000000702077c19 */ /* 0x000fe40008001203 */
[----:B-1----:R-:W-:-:S05]  /*fce0*/  I2FP.F32.U32 R2, R10 ;  /* 0x0000000a00027245 */ /* 0x002fca0000201000 */
[----:B------:R-:W-:Y:S01]  /*fcf0*/  FMUL R5, R2, UR8 ;  /* 0x0000000802057c20 */ /* 0x000fe20008400000 */
[----:B------:R-:W-:Y:S01]  /*fd00*/  SHF.R.U32.HI R2, RZ, UR7, R3 ;  /* 0x00000007ff027c19 */ /* 0x000fe20008011603 */
[----:B------:R-:W-:Y:S02]  /*fd10*/  ULDC UR7, c[0x0][0x658] ;  /* 0x0001960000077ab9 */ /* 0x000fe40000000800 */
[----:B------:R1:W4:Y:S01]  /*fd20*/  F2I.U32.TRUNC.NTZ R19, R5 ;  /* 0x0000000500137305 */ /* 0x000322000020f000 */
[----:B------:R-:W-:Y:S01]  /*fd30*/  SHF.R.U64 R16, R7, UR9, R2 ;  /* 0x0000000907107c19 */ /* 0x000fe20008001202 */
[----:B---3--:R-:W-:Y:S01]  /*fd40*/  IMAD.MOV R4, RZ, RZ, -R4 ;  /* 0x000000ffff047224 */ /* 0x008fe200078e0a04 */
[----:B------:R-:W-:-:S03]  /*fd50*/  SHF.R.U32.HI R3, RZ, UR9, R2 ;  /* 0x00000009ff037c19 */ /* 0x000fc60008011602 */
[----:B0-----:R-:W-:Y:S01]  /*fd60*/  IMAD R13, R18, R4, R13 ;  /* 0x00000004120d7224 */ /* 0x001fe200078e020d */
[--C-:B------:R-:W-:Y:S02]  /*fd70*/  SHF.R.U64 R14, R16, UR7, R3.reuse ;  /* 0x00000007100e7c19 */ /* 0x100fe40008001203 */
[----:B------:R-:W-:-:S03]  /*fd80*/  SHF.R.U32.HI R17, RZ, UR7, R3 ;  /* 0x00000007ff117c19 */ /* 0x000fc60008011603 */
[----:B------:R-:W-:Y:S02]  /*fd90*/  IMAD.MOV.U32 R2, RZ, RZ, R14 ;  /* 0x000000ffff027224 */ /* 0x000fe400078e000e */
[----:B------:R-:W-:Y:S01]  /*fda0*/  IMAD.MOV.U32 R3, RZ, RZ, R17 ;  /* 0x000000ffff037224 */ /* 0x000fe200078e0011 */
[----:B-12-4-:R-:W-:Y:S06]  /*fdb0*/  @!P0 BRA `(.L_x_313) ;  /* 0x0000000000288947 */ /* 0x016fec0003800000 */
[----:B------:R-:W-:Y:S02]  /*fdc0*/  ULDC UR7, c[0x0][0x64c] ;  /* 0x0001930000077ab9 */ /* 0x000fe40000000800 */
[----:B------:R-:W-:-:S05]  /*fdd0*/  IADD3 R3, P0, R14, UR7, RZ ;  /* 0x000000070e037c10 */ /* 0x000fca000ff1e0ff */
[----:B------:R-:W-:-:S04]  /*fde0*/  IMAD.X R17, RZ, RZ, R17, P0 ;  /* 0x000000ffff117224 */ /* 0x000fc800000e0611 */
[----:B------:R-:W-:-:S04]  /*fdf0*/  IMAD.WIDE.U32 R4, R17, UR10, RZ ;  /* 0x0000000a11047c25 */ /* 0x000fc8000f8e00ff */
[----:B------:R-:W-:-:S04]  /*fe00*/  IMAD.WIDE.U32 R4, P0, R3, UR11, R4 ;  /* 0x0000000b03047c25 */ /* 0x000fc8000f800004 */
[----:B------:R-:W-:-:S04]  /*fe10*/  IMAD.WIDE.U32 R2, R3, UR10, RZ ;  /* 0x0000000a03027c25 */ /* 0x000fc8000f8e00ff */
[----:B------:R-:W-:Y:S01]  /*fe20*/  IMAD.MOV.U32 R2, RZ, RZ, R5 ;  /* 0x000000ffff027224 */ /* 0x000fe200078e0005 */
[----:B------:R-:W-:Y:S01]  /*fe30*/  IADD3 RZ, P1, R3, R4, RZ ;  /* 0x0000000403ff7210 */ /* 0x000fe20007f3e0ff */
[----:B------:R-:W-:-:S04]  /*fe40*/  IMAD.X R3, RZ, RZ, RZ, P0 ;  /* 0x000000ffff037224 */ /* 0x000fc800000e06ff */
[----:B------:R-:W-:-:S08]  /*fe50*/  IMAD.WIDE.U32.X R2, R17, UR11, R2, P1 ;  /* 0x0000000b11027c25 */ /* 0x000fd000088e0402 */
.L_x_313:
[----:B------:R-:W-:Y:S01]  /*fe60*/  ULDC UR7, c[0x0][0x648] ;  /* 0x0001920000077ab9 */ /* 0x000fe20000000800 */
[----:B------:R-:W-:Y:S01]  /*fe70*/  LOP3.LUT R16, R16, UR6, RZ, 0xc0, !PT ;  /* 0x0000000610107c12 */ /* 0x000fe2000f8ec0ff */
[----:B------:R-:W-:Y:S01]  /*fe80*/  IMAD.MOV R19, RZ, RZ, -R19 ;  /* 0x000000ffff137224 */ /* 0x000fe200078e0a13 */
[----:B------:R-:W-:Y:S01]  /*fe90*/  SHF.R.U64 R3, R2, UR7, R3 ;  /* 0x0000000702037c19 */ /* 0x000fe20008001203 */
[----:B------:R-:W-:Y:S01]  /*fea0*/  ULDC UR7, c[0x0][0x638] ;  /* 0x00018e0000077ab9 */ /* 0x000fe20000000800 */
[----:B------:R-:W-:Y:S01]  /*feb0*/  LOP3.LUT R7, R7, UR4, RZ, 0xc0, !PT ;  /* 0x0000000407077c12 */ /* 0x000fe2000f8ec0ff */
[----:B------:R-:W-:Y:S01]  /*fec0*/  @P2 IMAD R13, R15, R19, R10 ;  /* 0x000000130f0d2224 */ /* 0x000fe200078e020a */
[----:B------:R-:W-:Y:S01]  /*fed0*/  ULDC UR8, c[0x0][0x610] ;  /* 0x0001840000087ab9 */ /* 0x000fe20000000800 */
[----:B------:R-:W-:Y:S02]  /*fee0*/  IMAD.MOV R5, RZ, RZ, -R3 ;  /* 0x000000ffff057224 */ /* 0x000fe400078e0a03 */
[----:B------:R-:W-:-:S02]  /*fef0*/  IMAD R16, R3, UR5, R16 ;  /* 0x0000000503107c24 */ /* 0x000fc4000f8e0210 */
[----:B------:R-:W-:Y:S01]  /*ff00*/  IMAD R14, R5, UR7, R14 ;  /* 0x00000007050e7c24 */ /* 0x000fe2000f8e020e */
[----:B------:R-:W-:Y:S01]  /*ff10*/  ULDC UR7, c[0x0][0x600] ;  /* 0x0001800000077ab9 */ /* 0x000fe20000000800 */
[----:B------:R-:W-:Y:S02]  /*ff20*/  IMAD R13, R16, UR8, R13 ;  /* 0x00000008100d7c24 */ /* 0x000fe4000f8e020d */
[----:B------:R-:W-:Y:S02]  /*ff30*/  IMAD R14, R14, UR7, R7 ;  /* 0x000000070e0e7c24 */ /* 0x000fe4000f8e0207 */
[----:B------:R-:W-:-:S03]  /*ff40*/  IMAD.MOV.U32 R2, RZ, RZ, 0x1 ;  /* 0x00000001ff027424 */ /* 0x000fc600078e00ff */
[----:B------:R-:W-:Y:S02]  /*ff50*/  SEL R7, R14, R13, !P2 ;  /* 0x0000000d0e077207 */ /* 0x000fe40005000000 */
[----:B------:R-:W-:-:S07]  /*ff60*/  SEL R5, R13, R14, !P2 ;  /* 0x0000000e0d057207 */ /* 0x000fce0005000000 */
.L_x_311:
[----:B------:R-:W-:Y:S05]  /*ff70*/  BSYNC B1 ;  /* 0x0000000000017941 */ /* 0x000fea0003800000 */
.L_x_310:
[----:B------:R-:W-:-:S13]  /*ff80*/  LOP3.LUT P0, RZ, R2, 0xff, RZ, 0xc0, !PT ;  /* 0x000000ff02ff7812 */ /* 0x000fda000780c0ff */
[----:B------:R-:W-:Y:S05]  /*ff90*/  @P0 BRA `(.L_x_314) ;  /* 0xfffffff400240947 */ /* 0x000fea000383ffff */
[----:B------:R-:W-:Y:S05]  /*ffa0*/  BSYNC B0 ;  /* 0x0000000000007941 */ /* 0x000fea0003800000 */
.L_x_303:
[----:B------:R-:W-:-:S03]  /*ffb0*/  UMOV UR7, 0xffffffff ;  /* 0xffffffff00077882 */ /* 0x000fc60000000000 */
[----:B------:R-:W-:Y:S05]  /*ffc0*/  BRA.DIV UR7, `(.L_x_315) ;  /* 0x00000006074c7947 */ /* 0x000fea000b800000 */
[----:B------:R-:W-:-:S13]  /*ffd0*/  ELECT P0, URZ, PT ;  /* 0x00000000003f782f */ /* 0x000fda0003800000 */
.L_x_330:
[----:B------:R-:W-:Y:S04]  /*ffe0*/  BSSY B0, `(.L_x_316) ;  /* 0x0000035000007945 */ /* 0x000fe80003800000 */
[----:B------:R-:W-:Y:S05]  /*fff0*/  @!P0 BRA `(.L_x_317) ;  /* 0x0000000000cc8947 */ /* 0x000fea0003800000 */
[----:B------:R-:W-:-:S04]  /*10000*/  ULOP3.LUT UR7, UR13, 0x2, URZ, 0xfc, !UPT ;  /* 0x000000020d077892 */ /* 0x000fc8000f8efc3f */
[----:B------:R-:W-:-:S06]  /*10010*/  UISETP.NE.AND UP0, UPT, UR7, 0x3, UPT ;  /* 0x000000030700788c */ /* 0x000fcc000bf05270 */
[----:B------:R-:W-:-:S13]  /*10020*/  PLOP3.LUT P0, PT, PT, PT, UP0, 0x80, 0x0 ;  /* 0x000000000000781c */ /* 0x000fda0003f0f008 */
[----:B------:R-:W-:Y:S05]  /*10030*/  @!P0 BRA `(.L_x_318) ;  /* 0x0000000000048947 */ /* 0x000fea0003800000 */
[----:B------:R-:W-:Y:S01]  /*10040*/  BPT.TRAP 0x1 ;  /* 0x000000040000795c */ /* 0x000fe20000300000 */
.L_x_318:
[----:B------:R-:W0:Y:S01]  /*10050*/  S2R R3, SR_CgaCtaId ;  /* 0x0000000000037919 */ /* 0x000e220000008800 */
[----:B------:R-:W-:Y:S02]  /*10060*/  MOV R0, 0x400 ;  /* 0x0000040000007802 */ /* 0x000fe40000000f00 */
[----:B------:R-:W-:Y:S02]  /*10070*/  SHF.L.U32 R2, R9, 0x1f, RZ ;  /* 0x0000001f09027819 */ /* 0x000fe400000006ff */
[----:B0-----:R-:W-:-:S05]  /*10080*/  LEA R3, R3, R0, 0x18 ;  /* 0x0000000003037211 */ /* 0x001fca00078ec0ff */
[----:B------:R-:W-:-:S04]  /*10090*/  VIADD R3, R3, 0x28 ;  /* 0x0000002803037836 */ /* 0x000fc80000000000 */
[C---:B------:R-:W-:Y:S02]  /*100a0*/  IMAD R5, R12.reuse, 0x8, R3 ;  /* 0x000000080c057824 */ /* 0x040fe400078e0203 */
[----:B------:R-:W-:Y:S02]  /*100b0*/  VIADD R12, R12, 0x1 ;  /* 0x000000010c0c7836 */ /* 0x000fe40000000000 */
[----:B------:R-:W0:Y:S03]  /*100c0*/  SYNCS.PHASECHK.TRANS64.TRYWAIT P0, [R5+URZ], R2 ;  /* 0x00000002050075a7 */ /* 0x000e26000800017f */
[----:B------:R-:W-:-:S04]  /*100d0*/  ISETP.NE.AND P1, PT, R12, 0x5, PT ;  /* 0x000000050c00780c */ /* 0x000fc80003f25270 */
[----:B------:R-:W-:Y:S02]  /*100e0*/  SEL R0, RZ, 0x1, P1 ;  /* 0x00000001ff007807 */ /* 0x000fe40000800000 */
[----:B------:R-:W-:Y:S02]  /*100f0*/  SEL R12, R12, RZ, P1 ;  /* 0x000000ff0c0c7207 */ /* 0x000fe40000800000 */
[----:B------:R-:W-:-:S03]  /*10100*/  LOP3.LUT R9, R9, R0, RZ, 0x3c, !PT ;  /* 0x0000000009097212 */ /* 0x000fc600078e3cff */
[----:B------:R-:W-:Y:S01]  /*10110*/  IMAD R7, R12, 0x8, R3 ;  /* 0x000000080c077824 */ /* 0x000fe200078e0203 */
[----:B------:R-:W-:Y:S01]  /*10120*/  SHF.L.U32 R4, R9, 0x1f, RZ ;  /* 0x0000001f09047819 */ /* 0x000fe200000006ff */
[----:B0-----:R-:W-:Y:S06]  /*10130*/  @!P0 BRA `(.L_x_319) ;  /* 0x0000000400108947 */ /* 0x001fec0003800000 */
.L_x_331:
[----:B------:R-:W1:Y:S01]  /*10140*/  SYNCS.PHASECHK.TRANS64.TRYWAIT P0, [R7+URZ], R4 ;  /* 0x00000004070075a7 */ /* 0x000e62000800017f */
[----:B------:R-:W-:-:S05]  /*10150*/  VIADD R0, R12, 0x1 ;  /* 0x000000010c007836 */ /* 0x000fca0000000000 */
[----:B------:R-:W-:-:S04]  /*10160*/  ISETP.NE.AND P1, PT, R0, 0x5, PT ;  /* 0x000000050000780c */ /* 0x000fc80003f25270 */
[----:B0-----:R-:W-:Y:S02]  /*10170*/  SEL R2, RZ, 0x1, P1 ;  /* 0x00000001ff027807 */ /* 0x001fe40000800000 */
[----:B------:R-:W-:Y:S02]  /*10180*/  SEL R0, R0, RZ, P1 ;  /* 0x000000ff00007207 */ /* 0x000fe40000800000 */
[----:B------:R-:W-:-:S03]  /*10190*/  LOP3.LUT R9, R9, R2, RZ, 0x3c, !PT ;  /* 0x0000000209097212 */ /* 0x000fc600078e3cff */
[----:B------:R-:W-:Y:S01]  /*101a0*/  IMAD R6, R0, 0x8, R3 ;  /* 0x0000000800067824 */ /* 0x000fe200078e0203 */
[----:B------:R-:W-:Y:S01]  /*101b0*/  SHF.L.U32 R5, R9, 0x1f, RZ ;  /* 0x0000001f09057819 */ /* 0x000fe200000006ff */
[----:B-1----:R-:W-:Y:S06]  /*101c0*/  @!P0 BRA `(.L_x_320) ;  /* 0x0000000400008947 */ /* 0x002fec0003800000 */
.L_x_332:
[----:B------:R-:W1:Y:S01]  /*101d0*/  SYNCS.PHASECHK.TRANS64.TRYWAIT P0, [R6+URZ], R5 ;  /* 0x00000005060075a7 */ /* 0x000e62000800017f */
[----:B------:R-:W-:-:S05]  /*101e0*/  VIADD R0, R0, 0x1 ;  /* 0x0000000100007836 */ /* 0x000fca0000000000 */
[----:B------:R-:W-:-:S04]  /*101f0*/  ISETP.NE.AND P1, PT, R0, 0x5, PT ;  /* 0x000000050000780c */ /* 0x000fc80003f25270 */
[----:B------:R-:W-:Y:S02]  /*10200*/  SEL R2, RZ, 0x1, P1 ;  /* 0x00000001ff027807 */ /* 0x000fe40000800000 */
[----:B------:R-:W-:Y:S02]  /*10210*/  SEL R0, R0, RZ, P1 ;  /* 0x000000ff00007207 */ /* 0x000fe40000800000 */
[----:B------:R-:W-:-:S03]  /*10220*/  LOP3.LUT R9, R9, R2, RZ, 0x3c, !PT ;  /* 0x0000000209097212 */ /* 0x000fc600078e3cff */
[----:B0-----:R-:W-:Y:S01]  /*10230*/  IMAD R7, R0, 0x8, R3 ;  /* 0x0000000800077824 */ /* 0x001fe200078e0203 */
[----:B------:R-:W-:Y:S01]  /*10240*/  SHF.L.U32 R4, R9, 0x1f, RZ ;  /* 0x0000001f09047819 */ /* 0x000fe200000006ff */
[----:B-1----:R-:W-:Y:S06]  /*10250*/  @!P0 BRA `(.L_x_321) ;  /* 0x0000000000f08947 */ /* 0x002fec0003800000 */
.L_x_333:
[----:B------:R-:W1:Y:S01]  /*10260*/  SYNCS.PHASECHK.TRANS64.TRYWAIT P0, [R7+URZ], R4 ;  /* 0x00000004070075a7 */ /* 0x000e62000800017f */
[----:B------:R-:W-:-:S05]  /*10270*/  VIADD R0, R0, 0x1 ;  /* 0x0000000100007836 */ /* 0x000fca0000000000 */
[----:B------:R-:W-:-:S04]  /*10280*/  ISETP.NE.AND P1, PT, R0, 0x5, PT ;  /* 0x000000050000780c */ /* 0x000fc80003f25270 */
[----:B------:R-:W-:Y:S02]  /*10290*/  SEL R2, RZ, 0x1, P1 ;  /* 0x00000001ff027807 */ /* 0x000fe40000800000 */
[----:B------:R-:W-:Y:S02]  /*102a0*/  SEL R0, R0, RZ, P1 ;  /* 0x000000ff00007207 */ /* 0x000fe40000800000 */
[----:B------:R-:W-:Y:S01]  /*102b0*/  LOP3.LUT R2, R9, R2, RZ, 0x3c, !PT ;  /* 0x0000000209027212 */ /* 0x000fe200078e3cff */
[----:B-1----:R-:W-:Y:S06]  /*102c0*/  @!P0 BRA `(.L_x_322) ;  /* 0x0000000000e88947 */ /* 0x002fec0003800000 */
.L_x_334:
[----:B------:R-:W-:Y:S01]  /*102d0*/  IMAD R3, R0, 0x8, R3 ;  /* 0x0000000800037824 */ /* 0x000fe200078e0203 */
[----:B------:R-:W-:-:S07]  /*102e0*/  SHF.L.U32 R0, R2, 0x1f, RZ ;  /* 0x0000001f02007819 */ /* 0x000fce00000006ff */
.L_x_323:
[----:B--2---:R2:W3:Y:S02]  /*102f0*/  SYNCS.PHASECHK.TRANS64.TRYWAIT P0, [R3+URZ], R0 ;  /* 0x00000000030075a7 */ /* 0x0044e4000800017f */
[----:B---3--:R-:W-:Y:S05]  /*10300*/  @!P0 NANOSLEEP.SYNCS 0x989680 ;  /* 0x009896800000895d */ /* 0x008fea0003900000 */
[----:B------:R-:W3:Y:S02]  /*10310*/  @!P0 SYNCS.PHASECHK.TRANS64 P0, [R3+URZ], R0 ;  /* 0x00000000030085a7 */ /* 0x000ee4000800007f */
[----:B---3--:R-:W-:Y:S05]  /*10320*/  @!P0 BRA `(.L_x_323) ;  /* 0xfffffffc00f08947 */ /* 0x008fea000383ffff */
.L_x_317:
[----:B------:R-:W-:Y:S05]  /*10330*/  BSYNC B0 ;  /* 0x0000000000007941 */ /* 0x000fea0003800000 */
.L_x_316:
[----:B------:R-:W-:Y:S05]  /*10340*/  EXIT ;  /* 0x000000000000794d */ /* 0x000fea0003800000 */
.L_x_21:
[----:B-1----:R-:W-:-:S04]  /*10350*/  IMAD.U32 R3, RZ, RZ, UR6 ;  /* 0x00000006ff037e24 */ /* 0x002fc8000f8e00ff */
[----:B------:R1:W2:Y:S03]  /*10360*/  SYNCS.PHASECHK.TRANS64.TRYWAIT P0, [R3+URZ], R0 ;  /* 0x00000000030075a7 */ /* 0x0002a6000800017f */
[----:B--2---:R-:W-:Y:S05]  /*10370*/  @!P0 NANOSLEEP.SYNCS 0x989680 ;  /* 0x009896800000895d */ /* 0x004fea0003900000 */
[----:B------:R-:W2:Y:S02]  /*10380*/  @!P0 SYNCS.PHASECHK.TRANS64 P0, [R3+URZ], R0 ;  /* 0x00000000030085a7 */ /* 0x000ea4000800007f */
[----:B--2---:R-:W-:Y:S05]  /*10390*/  @!P0 BRA `(.L_x_21) ;  /* 0xfffffffc00ec8947 */ /* 0x004fea000383ffff */
[----:B------:R-:W-:Y:S05]  /*103a0*/  BRA `(.L_x_20) ;  /* 0xffffff1800a87947 */ /* 0x000fea000383ffff */
.L_x_27:
[----:B-----5:R1:W-:Y:S02]  /*103b0*/  STL [R1+0x90], R0 ;  /* 0x0000900001007387 */ /* 0x0203e40000100800 */
[----:B-1----:R-:W-:-:S04]  /*103c0*/  IMAD.U32 R0, RZ, RZ, UR9 ;  /* 0x00000009ff007e24 */ /* 0x002fc8000f8e00ff */
[----:B------:R1:W3:Y:S03]  /*103d0*/  SYNCS.PHASECHK.TRANS64.TRYWAIT P0, [R0+URZ], R229 ;  /* 0x000000e5000075a7 */ /* 0x0002e6000800017f */
[----:B---3--:R-:W-:Y:S05]  /*103e0*/  @!P0 NANOSLEEP.SYNCS 0x989680 ;  /* 0x009896800000895d */ /* 0x008fea0003900000 */
[----:B------:R1:W3:Y:S02]  /*103f0*/  @!P0 SYNCS.PHASECHK.TRANS64 P0, [R0+URZ], R229 ;  /* 0x000000e5000085a7 */ /* 0x0002e4000800007f */
[----:B-1----:R1:W5:Y:S02]  /*10400*/  LDL.LU R0, [R1+0x90] ;  /* 0x0000900001007983 */ /* 0x0023640000300800 */
[----:B-1-3--:R-:W-:Y:S05]  /*10410*/  @!P0 BRA `(.L_x_27) ;  /* 0xfffffffc00e48947 */ /* 0x00afea000383ffff */
[----:B------:R-:W-:Y:S05]  /*10420*/  BRA `(.L_x_26) ;  /* 0xffffff2c001c7947 */ /* 0x000fea000383ffff */
.L_x_304:
[----:B------:R-:W-:Y:S01]  /*10430*/  BSSY B1, `(.L_x_324) ;  /* 0x0000006000017945 */ /* 0x000fe20003800000 */
[----:B------:R-:W-:-:S07]  /*10440*/  IMAD.MOV.U32 R2, RZ, RZ, -0x1 ;  /* 0xffffffffff027424 */ /* 0x000fce00078e00ff */
[----:B------:R-:W-:Y:S05]  /*10450*/  WARPSYNC.COLLECTIVE R2, `(.L_x_325) ;  /* 0x00000000020c7348 */ /* 0x000fea0003c00000 */
[----:B------:R-:W-:Y:S02]  /*10460*/  ELECT P0, UR62, PT ;  /* 0x00000000003e782f */ /* 0x000fe40003800000 */
[----:B------:R-:W-:Y:S01]  /*10470*/  MOV R2, UR62 ;  /* 0x0000003e00027c02 */ /* 0x000fe20008000f00 */
[----:B------:R-:W-:Y:S10]  /*10480*/  ENDCOLLECTIVE ;  /* 0x000000000000791b */ /* 0x000ff40003800000 */
.L_x_325:
[----:B------:R-:W-:Y:S05]  /*10490*/  BSYNC B1 ;  /* 0x0000000000017941 */ /* 0x000fea0003800000 */
.L_x_324:
[----:B------:R-:W-:Y:S05]  /*104a0*/  BRA `(.L_x_326) ;  /* 0xffffffec00ec7947 */ /* 0x000fea000383ffff */
.L_x_307:
[----:B0-----:R0:W2:Y:S02]  /*104b0*/  SYNCS.PHASECHK.TRANS64.TRYWAIT P0, [R13+URZ+0x28], R4 ;  /* 0x000028040d0075a7 */ /* 0x0010a4000800017f */
[----:B--2---:R-:W-:Y:S05]  /*104c0*/  @!P0 NANOSLEEP.SYNCS 0x989680 ;  /* 0x009896800000895d */ /* 0x004fea0003900000 */
[----:B------:R-:W2:Y:S02]  /*104d0*/  @!P0 SYNCS.PHASECHK.TRANS64 P0, [R13+URZ+0x28], R4 ;  /* 0x000028040d0085a7 */ /* 0x000ea4000800007f */
[----:B--2---:R-:W-:Y:S05]  /*104e0*/  @!P0 BRA `(.L_x_307) ;  /* 0xfffffffc00f08947 */ /* 0x004fea000383ffff */
[----:B------:R-:W-:Y:S05]  /*104f0*/  BRA `(.L_x_327) ;  /* 0xfffffff000287947 */ /* 0x000fea000383ffff */
.L_x_315:
[----:B------:R-:W-:Y:S01]  /*10500*/  BSSY B0, `(.L_x_328) ;  /* 0x0000006000007945 */ /* 0x000fe20003800000 */
[----:B------:R-:W-:-:S07]  /*10510*/  IMAD.MOV.U32 R2, RZ, RZ, -0x1 ;  /* 0xffffffffff027424 */ /* 0x000fce00078e00ff */
[----:B------:R-:W-:Y:S05]  /*10520*/  WARPSYNC.COLLECTIVE R2, `(.L_x_329) ;  /* 0x00000000020c7348 */ /* 0x000fea0003c00000 */
[----:B------:R-:W-:Y:S02]  /*10530*/  ELECT P0, UR62, PT ;  /* 0x00000000003e782f */ /* 0x000fe40003800000 */
[----:B------:R-:W-:Y:S01]  /*10540*/  MOV R2, UR62 ;  /* 0x0000003e00027c02 */ /* 0x000fe20008000f00 */
[----:B------:R-:W-:Y:S10]  /*10550*/  ENDCOLLECTIVE ;  /* 0x000000000000791b */ /* 0x000ff40003800000 */
.L_x_329:
[----:B------:R-:W-:Y:S05]  /*10560*/  BSYNC B0 ;  /* 0x0000000000007941 */ /* 0x000fea0003800000 */
.L_x_328:
[----:B------:R-:W-:Y:S05]  /*10570*/  BRA `(.L_x_330) ;  /* 0xfffffff800987947 */ /* 0x000fea000383ffff */
.L_x_319:
[----:B0-----:R0:W1:Y:S02]  /*10580*/  SYNCS.PHASECHK.TRANS64.TRYWAIT P0, [R5+URZ], R2 ;  /* 0x00000002050075a7 */ /* 0x001064000800017f */
[----:B-1----:R-:W-:Y:S05]  /*10590*/  @!P0 NANOSLEEP.SYNCS 0x989680 ;  /* 0x009896800000895d */ /* 0x002fea0003900000 */
[----:B------:R-:W1:Y:S02]  /*105a0*/  @!P0 SYNCS.PHASECHK.TRANS64 P0, [R5+URZ], R2 ;  /* 0x00000002050085a7 */ /* 0x000e64000800007f */
[----:B-1----:R-:W-:Y:S05]  /*105b0*/  @!P0 BRA `(.L_x_319) ;  /* 0xfffffffc00f08947 */ /* 0x002fea000383ffff */
[----:B------:R-:W-:Y:S05]  /*105c0*/  BRA `(.L_x_331) ;  /* 0xfffffff800dc7947 */ /* 0x000fea000383ffff */
.L_x_320:
[----:B0-----:R0:W1:Y:S02]  /*105d0*/  SYNCS.PHASECHK.TRANS64.TRYWAIT P0, [R7+URZ], R4 ;  /* 0x00000004070075a7 */ /* 0x001064000800017f */
[----:B-1----:R-:W-:Y:S05]  /*105e0*/  @!P0 NANOSLEEP.SYNCS 0x989680 ;  /* 0x009896800000895d */ /* 0x002fea0003900000 */
[----:B------:R-:W1:Y:S02]  /*105f0*/  @!P0 SYNCS.PHASECHK.TRANS64 P0, [R7+URZ], R4 ;  /* 0x00000004070085a7 */ /* 0x000e64000800007f */
[----:B-1----:R-:W-:Y:S05]  /*10600*/  @!P0 BRA `(.L_x_320) ;  /* 0xfffffffc00f08947 */ /* 0x002fea000383ffff */
[----:B------:R-:W-:Y:S05]  /*10610*/  BRA `(.L_x_332) ;  /* 0xfffffff800ec7947 */ /* 0x000fea000383ffff */
.L_x_321:
[----:B0-----:R0:W1:Y:S02]  /*10620*/  SYNCS.PHASECHK.TRANS64.TRYWAIT P0, [R6+URZ], R5 ;  /* 0x00000005060075a7 */ /* 0x001064000800017f */
[----:B-1----:R-:W-:Y:S05]  /*10630*/  @!P0 NANOSLEEP.SYNCS 0x989680 ;  /* 0x009896800000895d */ /* 0x002fea0003900000 */
[----:B------:R-:W1:Y:S02]  /*10640*/  @!P0 SYNCS.PHASECHK.TRANS64 P0, [R6+URZ], R5 ;  /* 0x00000005060085a7 */ /* 0x000e64000800007f */
[----:B-1----:R-:W-:Y:S05]  /*10650*/  @!P0 BRA `(.L_x_321) ;  /* 0xfffffffc00f08947 */ /* 0x002fea000383ffff */
[----:B------:R-:W-:Y:S05]  /*10660*/  BRA `(.L_x_333) ;  /* 0xfffffff800fc7947 */ /* 0x000fea000383ffff */
.L_x_322:
[----:B-1----:R1:W2:Y:S02]  /*10670*/  SYNCS.PHASECHK.TRANS64.TRYWAIT P0, [R7+URZ], R4 ;  /* 0x00000004070075a7 */ /* 0x0022a4000800017f */
[----:B--2---:R-:W-:Y:S05]  /*10680*/  @!P0 NANOSLEEP.SYNCS 0x989680 ;  /* 0x009896800000895d */ /* 0x004fea0003900000 */
[----:B------:R-:W2:Y:S02]  /*10690*/  @!P0 SYNCS.PHASECHK.TRANS64 P0, [R7+URZ], R4 ;  /* 0x00000004070085a7 */ /* 0x000ea4000800007f */
[----:B--2---:R-:W-:Y:S05]  /*106a0*/  @!P0 BRA `(.L_x_322) ;  /* 0xfffffffc00f08947 */ /* 0x004fea000383ffff */
[----:B------:R-:W-:Y:S05]  /*106b0*/  BRA `(.L_x_334) ;  /* 0xfffffffc00047947 */ /* 0x000fea000383ffff */
.L_x_335:
[----:B------:R-:W-:-:S00]  /*106c0*/  BRA `(.L_x_335) ;  /* 0xfffffffc00fc7947 */ /* 0x000fc0000383ffff */
[----:B------:R-:W-:-:S00]  /*106d0*/  NOP ;  /* 0x0000000000007918 */ /* 0x000fc00000000000 */
        /* <DEDUP_REMOVED lines=10> */
.L_x_336:


//--------------------- .nv.shared._ZN7cutlass13device_kernelINS_4gemm6kernel13GemmUniversalIN4cute5tupleIJiiiiEEENS1_10collective13CollectiveMmaINS1_37MainloopSm90TmaGmmaWarpSpecializedFP8ILi5ENS5_IJNS4_1CILi2EEENSA_ILi1EEESC_EEENS1_35KernelTmaWarpSpecializedCooperativeEEENS5_IJNSA_ILi128EEENSA_ILi256EEENSA_ILi64EEEEEENS_12float_e5m2_tENS5_IJlSC_lEEESK_SL_NS4_8TiledMMAINS4_8MMA_AtomIJNS4_4SM904GMMA31MMA_64x256x32_F32E5M2E5M2_SS_TNILNSP_7ScaleInE1ELSR_1EEEEEENS4_6LayoutISD_NS5_IJSC_NSA_ILi0EEESV_EEEEENS5_IJNS4_10UnderscoreESY_SY_EEEEENS4_13SM90_TMA_LOADENS4_14ComposedLayoutINS4_7SwizzleILi2ELi4ELi3EEENS4_18smem_ptr_flag_bitsILi8EEENSU_INS5_IJNSA_ILi8EEESI_EEENS5_IJSI_SC_EEEEEEEvNS4_8identityENS4_23SM90_TMA_LOAD_MULTICASTES1B_vS1C_EENS_8epilogue10collective6detail29Sm90TmaWarpSpecializedAdapterINS1G_15DefaultEpilogueISK_SL_SL_NS1F_6thread17LinearCombinationISK_Li1EffLNS1K_9ScaleType4KindE0ELNS_15FloatRoundStyleE2ESK_EENS1_15EpilogueDefaultEEEEEvvEEEEvNT_6ParamsE --------------------------
	.section	.nv.shared._ZN7cutlass13device_kernelINS_4gemm6kernel13GemmUniversalIN4cute5tupleIJiiiiEEENS1_10collective13CollectiveMmaINS1_37MainloopSm90TmaGmmaWarpSpecializedFP8ILi5ENS5_IJNS4_1CILi2EEENSA_ILi1EEESC_EEENS1_35KernelTmaWarpSpecializedCooperativeEEENS5_IJNSA_ILi128EEENSA_ILi256EEENSA_ILi64EEEEEENS_12float_e5m2_tENS5_IJlSC_lEEESK_SL_NS4_8TiledMMAINS4_8MMA_AtomIJNS4_4SM904GMMA31MMA_64x256x32_F32E5M2E5M2_SS_TNILNSP_7ScaleInE1ELSR_1EEEEEENS4_6LayoutISD_NS5_IJSC_NSA_ILi0EEESV_EEEEENS5_IJNS4_10UnderscoreESY_SY_EEEEENS4_13SM90_TMA_LOADENS4_14ComposedLayoutINS4_7SwizzleILi2ELi4ELi3EEENS4_18smem_ptr_flag_bitsILi8EEENSU_INS5_IJNSA_ILi8EEESI_EEENS5_IJSI_SC_EEEEEEEvNS4_8identityENS4_23SM90_TMA_LOAD_MULTICASTES1B_vS1C_EENS_8epilogue10collective6detail29Sm90TmaWarpSpecializedAdapterINS1G_15DefaultEpilogueISK_SL_SL_NS1F_6thread17LinearCombinationISK_Li1EffLNS1K_9ScaleType4KindE0ELNS_15FloatRoundStyleE2ESK_EENS1_15EpilogueDefaultEEEEEvvEEEEvNT_6ParamsE,"aw",@nobits
	.sectionflags	@""
	.align	16
	.zero		1024


//--------------------- .nv.shared.reserved.0     --------------------------
	.section	.nv.shared.reserved.0,"aw",@nobits
	.weak		__nv_reservedSMEM_offset_0_alias
	.size		__nv_reservedSMEM_offset_0_alias, 0, 0
	.other		__nv_reservedSMEM_offset_0_alias,@"STO_CUDA_RESERVED_SHARED STV_DEFAULT"
__nv_reservedSMEM_offset_0_alias:
	.zero		0


//--------------------- .nv.global                --------------------------
	.section	.nv.global,"aw",@nobits
.nv.global:
	.type		_ZN39_INTERNAL_46ea6f2f_4_k_cu_b9f727e4_55484cute1_E,@object
	.size		_ZN39_INTERNAL_46ea6f2f_4_k_cu_b9f727e4_55484cute1_E,(_ZN39_INTERNAL_46ea6f2f_4_k_cu_b9f727e4_55484cuda3std3__45__cpo6cbeginE - _ZN39_INTERNAL_46ea6f2f_4_k_cu_b9f727e4_55484cute1_E)
_ZN39_INTERNAL_46ea6f2f_4_k_cu_b9f727e4_55484cute1_E:
	.zero		1
	.type		_ZN39_INTERNAL_46ea6f2f_4_k_cu_b9f727e4_55484cuda3std3__45__cpo6cbeginE,@object
	.size		_ZN39_INTERNAL_46ea6f2f_4_k_cu_b9f727e4_55484cuda3std3__45__cpo6cbeginE,(_ZN39_INTERNAL_46ea6f2f_4_k_cu_b9f727e4_55484cuda3std3__48in_placeE - _ZN39_INTERNAL_46ea6f2f_4_k_cu_b9f727e4_55484cuda3std3__45__cpo6cbeginE)
_ZN39_INTERNAL_46ea6f2f_4_k_cu_b9f727e4_55484cuda3std3__45__cpo6cbeginE:
	.zero		1
	.type		_ZN39_INTERNAL_46ea6f2f_4_k_cu_b9f727e4_55484cuda3std3__48in_placeE,@object
	.size		_ZN39_INTERNAL_46ea6f2f_4_k_cu_b9f727e4_55484cuda3std3__48in_placeE,(_ZN39_INTERNAL_46ea6f2f_4_k_cu_b9f727e4_55484cuda3std6ranges3__45__cpo9iter_moveE - _ZN39_INTERNAL_46ea6f2f_4_k_cu_b9f727e4_55484cuda3std3__48in_placeE)
_ZN39_INTERNAL_46ea6f2f_4_k_cu_b9f727e4_55484cuda3std3__48in_placeE:
	.zero		1
	.type		_ZN39_INTERNAL_46ea6f2f_4_k_cu_b9f727e4_55484cuda3std6ranges3__45__cpo9iter_moveE,@object
	.size		_ZN39_INTERNAL_46ea6f2f_4_k_cu_b9f727e4_55484cuda3std6ranges3__45__cpo9iter_moveE,(_ZN39_INTERNAL_46ea6f2f_4_k_cu_b9f727e4_55484cuda3std3__45__cpo5beginE - _ZN39_INTERNAL_46ea6f2f_4_k_cu_b9f727e4_55484cuda3std6ranges3__45__cpo9iter_moveE)
_ZN39_INTERNAL_46ea6f2f_4_k_cu_b9f727e4_55484cuda3std6ranges3__45__cpo9iter_moveE:
	.zero		1
	.type		_ZN39_INTERNAL_46ea6f2f_4_k_cu_b9f727e4_55484cuda3std3__45__cpo5beginE,@object
	.size		_ZN39_INTERNAL_46ea6f2f_4_k_cu_b9f727e4_55484cuda3std3__45__cpo5beginE,(_ZN39_INTERNAL_46ea6f2f_4_k_cu_b9f727e4_55484cuda3std3__441_GLOBAL__N__46ea6f2f_4_k_cu_b9f727e4_55486ignoreE - _ZN39_INTERNAL_46ea6f2f_4_k_cu_b9f727e4_55484cuda3std3__45__cpo5beginE)
_ZN39_INTERNAL_46ea6f2f_4_k_cu_b9f727e4_55484cuda3std3__45__cpo5beginE:
	.zero		1
	.type		_ZN39_INTERNAL_46ea6f2f_4_k_cu_b9f727e4_55484cuda3std3__441_GLOBAL__N__46ea6f2f_4_k_cu_b9f727e4_55486ignoreE,@object
	.size		_ZN39_INTERNAL_46ea6f2f_4_k_cu_b9f727e4_55484cuda3std3__441_GLOBAL__N__46ea6f2f_4_k_cu_b9f727e4_55486ignoreE,(_ZN39_INTERNAL_46ea6f2f_4_k_cu_b9f727e4_55484cute7productE - _ZN39_INTERNAL_46ea6f2f_4_k_cu_b9f727e4_55484cuda3std3__441_GLOBAL__N__46ea6f2f_4_k_cu_b9f727e4_55486ignoreE)
_ZN39_INTERNAL_46ea6f2f_4_k_cu_b9f727e4_55484cuda3std3__441_GLOBAL__N__46ea6f2f_4_k_cu_b9f727e4_55486ignoreE:
	.zero		1
	.type		_ZN39_INTERNAL_46ea6f2f_4_k_cu_b9f727e4_55484cute7productE,@object
	.size		_ZN39_INTERNAL_46ea6f2f_4_k_cu_b9f727e4_55484cute7productE,(_ZN39_INTERNAL_46ea6f2f_4_k_cu_b9f727e4_55484cuda3std3__45__cpo3endE - _ZN39_INTERNAL_46ea6f2f_4_k_cu_b9f727e4_55484cute7productE)
_ZN39_INTERNAL_46ea6f2f_4_k_cu_b9f727e4_55484cute7productE:
	.zero		1
	.type		_ZN39_INTERNAL_46ea6f2f_4_k_cu_b9f727e4_55484cuda3std3__45__cpo3endE,@object
	.size		_ZN39_INTERNAL_46ea6f2f_4_k_cu_b9f727e4_55484cuda3std3__45__cpo3endE,(_ZN39_INTERNAL_46ea6f2f_4_k_cu_b9f727e4_55484cuda3std3__419piecewise_constructE - _ZN39_INTERNAL_46ea6f2f_4_k_cu_b9f727e4_55484cuda3std3__45__cpo3endE)
_ZN39_INTERNAL_46ea6f2f_4_k_cu_b9f727e4_55484cuda3std3__45__cpo3endE:
	.zero		1
	.type		_ZN39_INTERNAL_46ea6f2f_4_k_cu_b9f727e4_55484cuda3std3__419piecewise_constructE,@object
	.size		_ZN39_INTERNAL_46ea6f2f_4_k_cu_b9f727e4_55484cuda3std3__419piecewise_constructE,(_ZN39_INTERNAL_46ea6f2f_4_k_cu_b9f727e4_55484cuda3std3__45__cpo4cendE - _ZN39_INTERNAL_46ea6f2f_4_k_cu_b9f727e4_55484cuda3std3__419piecewise_constructE)
_ZN39_INTERNAL_46ea6f2f_4_k_cu_b9f727e4_55484cuda3std3__419piecewise_constructE:
	.zero		1
	.type		_ZN39_INTERNAL_46ea6f2f_4_k_cu_b9f727e4_55484cuda3std3__45__cpo4cendE,@object
	.size		_ZN39_INTERNAL_46ea6f2f_4_k_cu_b9f727e4_55484cuda3std3__45__cpo4cendE,(_ZN39_INTERNAL_46ea6f2f_4_k_cu_b9f727e4_55484cuda3std6ranges3__45__cpo4swapE - _ZN39_INTERNAL_46ea6f2f_4_k_cu_b9f727e4_55484cuda3std3__45__cpo4cendE)
_ZN39_INTERNAL_46ea6f2f_4_k_cu_b9f727e4_55484cuda3std3__45__cpo4cendE:
	.zero		1
	.type		_ZN39_INTERNAL_46ea6f2f_4_k_cu_b9f727e4_55484cuda3std6ranges3__45__cpo4swapE,@object
	.size		_ZN39_INTERNAL_46ea6f2f_4_k_cu_b9f727e4_55484cuda3std6ranges3__45__cpo4swapE,(.L_7 - _ZN39_INTERNAL_46ea6f2f_4_k_cu_b9f727e4_55484cuda3std6ranges3__45__cpo4swapE)
_ZN39_INTERNAL_46ea6f2f_4_k_cu_b9f727e4_55484cuda3std6ranges3__45__cpo4swapE:
	.zero		1
.L_7:


//--------------------- .nv.constant0._ZN7cutlass13device_kernelINS_4gemm6kernel13GemmUniversalIN4cute5tupleIJiiiiEEENS1_10collective13CollectiveMmaINS1_37MainloopSm90TmaGmmaWarpSpecializedFP8ILi5ENS5_IJNS4_1CILi2EEENSA_ILi1EEESC_EEENS1_35KernelTmaWarpSpecializedCooperativeEEENS5_IJNSA_ILi128EEENSA_ILi256EEENSA_ILi64EEEEEENS_12float_e5m2_tENS5_IJlSC_lEEESK_SL_NS4_8TiledMMAINS4_8MMA_AtomIJNS4_4SM904GMMA31MMA_64x256x32_F32E5M2E5M2_SS_TNILNSP_7ScaleInE1ELSR_1EEEEEENS4_6LayoutISD_NS5_IJSC_NSA_ILi0EEESV_EEEEENS5_IJNS4_10UnderscoreESY_SY_EEEEENS4_13SM90_TMA_LOADENS4_14ComposedLayoutINS4_7SwizzleILi2ELi4ELi3EEENS4_18smem_ptr_flag_bitsILi8EEENSU_INS5_IJNSA_ILi8EEESI_EEENS5_IJSI_SC_EEEEEEEvNS4_8identityENS4_23SM90_TMA_LOAD_MULTICASTES1B_vS1C_EENS_8epilogue10collective6detail29Sm90TmaWarpSpecializedAdapterINS1G_15DefaultEpilogueISK_SL_SL_NS1F_6thread17LinearCombinationISK_Li1EffLNS1K_9ScaleType4KindE0ELNS_15FloatRoundStyleE2ESK_EENS1_15EpilogueDefaultEEEEEvvEEEEvNT_6ParamsE --------------------------
	.section	.nv.constant0._ZN7cutlass13device_kernelINS_4gemm6kernel13GemmUniversalIN4cute5tupleIJiiiiEEENS1_10collective13CollectiveMmaINS1_37MainloopSm90TmaGmmaWarpSpecializedFP8ILi5ENS5_IJNS4_1CILi2EEENSA_ILi1EEESC_EEENS1_35KernelTmaWarpSpecializedCooperativeEEENS5_IJNSA_ILi128EEENSA_ILi256EEENSA_ILi64EEEEEENS_12float_e5m2_tENS5_IJlSC_lEEESK_SL_NS4_8TiledMMAINS4_8MMA_AtomIJNS4_4SM904GMMA31MMA_64x256x32_F32E5M2E5M2_SS_TNILNSP_7ScaleInE1ELSR_1EEEEEENS4_6LayoutISD_NS5_IJSC_NSA_ILi0EEESV_EEEEENS5_IJNS4_10UnderscoreESY_SY_EEEEENS4_13SM90_TMA_LOADENS4_14ComposedLayoutINS4_7SwizzleILi2ELi4ELi3EEENS4_18smem_ptr_flag_bitsILi8EEENSU_INS5_IJNSA_ILi8EEESI_EEENS5_IJSI_SC_EEEEEEEvNS4_8identityENS4_23SM90_TMA_LOAD_MULTICASTES1B_vS1C_EENS_8epilogue10collective6detail29Sm90TmaWarpSpecializedAdapterINS1G_15DefaultEpilogueISK_SL_SL_NS1F_6thread17LinearCombinationISK_Li1EffLNS1K_9ScaleType4KindE0ELNS_15FloatRoundStyleE2ESK_EENS1_15EpilogueDefaultEEEEEvvEEEEvNT_6ParamsE,"a",@progbits
	.sectionflags	@""
	.align	4
.nv.constant0._ZN7cutlass13device_kernelINS_4gemm6kernel13GemmUniversalIN4cute5tupleIJiiiiEEENS1_10collective13CollectiveMmaINS1_37MainloopSm90TmaGmmaWarpSpecializedFP8ILi5ENS5_IJNS4_1CILi2EEENSA_ILi1EEESC_EEENS1_35KernelTmaWarpSpecializedCooperativeEEENS5_IJNSA_ILi128EEENSA_ILi256EEENSA_ILi64EEEEEENS_12float_e5m2_tENS5_IJlSC_lEEESK_SL_NS4_8TiledMMAINS4_8MMA_AtomIJNS4_4SM904GMMA31MMA_64x256x32_F32E5M2E5M2_SS_TNILNSP_7ScaleInE1ELSR_1EEEEEENS4_6LayoutISD_NS5_IJSC_NSA_ILi0EEESV_EEEEENS5_IJNS4_10UnderscoreESY_SY_EEEEENS4_13SM90_TMA_LOADENS4_14ComposedLayoutINS4_7SwizzleILi2ELi4ELi3EEENS4_18smem_ptr_flag_bitsILi8EEENSU_INS5_IJNSA_ILi8EEESI_EEENS5_IJSI_SC_EEEEEEEvNS4_8identityENS4_23SM90_TMA_LOAD_MULTICASTES1B_vS1C_EENS_8epilogue10collective6detail29Sm90TmaWarpSpecializedAdapterINS1G_15DefaultEpilogueISK_SL_SL_NS1F_6thread17LinearCombinationISK_Li1EffLNS1K_9ScaleType4KindE0ELNS_15FloatRoundStyleE2ESK_EENS1_15EpilogueDefaultEEEEEvvEEEEvNT_6ParamsE:
	.zero		1664


//--------------------- SYMBOLS --------------------------

	.type		.nv.reservedSmem.offset0,@object
	.size		.nv.reservedSmem.offset0,0x4
